	.target	sm_90a

	.elftype	@"ET_EXEC"


//--------------------- .note.nv.tkinfo           --------------------------
	.section	.note.nv.tkinfo,"",@"SHT_NOTE"
	.sectionflags	@"SHF_NOTE_NV_TKINFO"
	.tkinfo
        /*0018*/ 	.word	0x00000002
        /*0030*/ 	.string	""
        /*0030*/ 	.string	"ptxas"
        /*0030*/ 	.string	"Cuda compilation tools, release 13.0, V13.0.88"
        /*0030*/ 	.string	"Build cuda_13.0.r13.0/compiler.36424714_0"
        /*0030*/ 	.string	"-arch sm_90a -m 64 "



//--------------------- .note.nv.cuinfo           --------------------------
	.section	.note.nv.cuinfo,"",@"SHT_NOTE"
	.sectionflags	@"SHF_NOTE_NV_CUINFO"
        /*0018*/ 	.short	0x0002
        /*001a*/ 	.short	0x005a
        /*001c*/ 	.short	0x0082
	.zero		2


//--------------------- .nv.info                  --------------------------
	.section	.nv.info,"",@"SHT_CUDA_INFO"
	.align	4


	//----- nvinfo : EIATTR_REGCOUNT
	.align		4
        /*0000*/ 	.byte	0x04, 0x2f
        /*0002*/ 	.short	(.L_12 - .L_11)
	.align		4
.L_11:
        /*0004*/ 	.word	index@(_ZN7cutlass13device_kernelINS_4gemm6kernel13GemmUniversalIN4cute5tupleIJiiiiEEENS1_10collective13CollectiveMmaINS1_40MainloopSm90TmaGmmaWarpSpecializedSparseILi34ENS5_IJNS4_1CILi1EEENSA_ILi2EEESB_EEENS1_32KernelTmaWarpSpecializedPingpongEEENS5_IJNSA_ILi64EEESG_SG_EEEaNS5_IJNS4_6LayoutINS5_IJiNS5_IJSC_iEEEiEEENS5_IJlNS5_IJSB_SC_EEElEEEEENSI_INS5_IJNS5_IJSG_iEEESO_iEEENS5_IJNS5_IJSG_NSA_ILi4096EEEEEENS5_IJSB_lEEElEEEEEEEEaNS5_IJlSB_lEEENS4_8TiledMMAINS4_8MMA_AtomIJNS4_4SM904GMMA6SPARSE27GMMA_64x64x64_S32S8S8_SS_TNILNS10_9SparseSelE0EEEEEENSI_INS5_IJSB_SB_SB_EEENS5_IJNSA_ILi0EEES17_S17_EEEEENS5_IJNS4_10UnderscoreES1A_S1A_EEEEENS4_23SM90_TMA_LOAD_MULTICASTENS4_14ComposedLayoutINS4_7SwizzleILi1ELi4ELi3EEENS4_25smem_sparse_ptr_flag_bitsILi2ELi8EEENSI_INS5_IJNS5_IJSB_NSA_ILi8EEEEEENS5_IJSC_NSA_ILi32EEEEEEEEENS5_IJNS5_IJS17_SG_EEESL_EEEEEEEvNS4_8identityENS4_13SM90_TMA_LOADENS1E_INS1F_ILi2ELi4ELi3EEENS4_18smem_ptr_flag_bitsILi8EEENSI_INS5_IJS1J_SG_EEENS5_IJSG_SB_EEEEEEEvS1S_EENS_8epilogue10collective6detail29Sm90TmaWarpSpecializedAdapterINS23_15DefaultEpilogueIiNS5_IJSB_llEEES27_NS22_6thread17LinearCombinationIiLi1EiiLNS28_9ScaleType4KindE0ELNS_15FloatRoundStyleE2EiEENS1_15EpilogueDefaultEEEEEvvEEEEvNT_6ParamsE)
        /*0008*/ 	.word	0x000000a8


	//----- nvinfo : EIATTR_FRAME_SIZE
	.align		4
.L_12:
        /*000c*/ 	.byte	0x04, 0x11
        /*000e*/ 	.short	(.L_14 - .L_13)
	.align		4
.L_13:
        /*0010*/ 	.word	index@(_ZN7cutlass13device_kernelINS_4gemm6kernel13GemmUniversalIN4cute5tupleIJiiiiEEENS1_10collective13CollectiveMmaINS1_40MainloopSm90TmaGmmaWarpSpecializedSparseILi34ENS5_IJNS4_1CILi1EEENSA_ILi2EEESB_EEENS1_32KernelTmaWarpSpecializedPingpongEEENS5_IJNSA_ILi64EEESG_SG_EEEaNS5_IJNS4_6LayoutINS5_IJiNS5_IJSC_iEEEiEEENS5_IJlNS5_IJSB_SC_EEElEEEEENSI_INS5_IJNS5_IJSG_iEEESO_iEEENS5_IJNS5_IJSG_NSA_ILi4096EEEEEENS5_IJSB_lEEElEEEEEEEEaNS5_IJlSB_lEEENS4_8TiledMMAINS4_8MMA_AtomIJNS4_4SM904GMMA6SPARSE27GMMA_64x64x64_S32S8S8_SS_TNILNS10_9SparseSelE0EEEEEENSI_INS5_IJSB_SB_SB_EEENS5_IJNSA_ILi0EEES17_S17_EEEEENS5_IJNS4_10UnderscoreES1A_S1A_EEEEENS4_23SM90_TMA_LOAD_MULTICASTENS4_14ComposedLayoutINS4_7SwizzleILi1ELi4ELi3EEENS4_25smem_sparse_ptr_flag_bitsILi2ELi8EEENSI_INS5_IJNS5_IJSB_NSA_ILi8EEEEEENS5_IJSC_NSA_ILi32EEEEEEEEENS5_IJNS5_IJS17_SG_EEESL_EEEEEEEvNS4_8identityENS4_13SM90_TMA_LOADENS1E_INS1F_ILi2ELi4ELi3EEENS4_18smem_ptr_flag_bitsILi8EEENSI_INS5_IJS1J_SG_EEENS5_IJSG_SB_EEEEEEEvS1S_EENS_8epilogue10collective6detail29Sm90TmaWarpSpecializedAdapterINS23_15DefaultEpilogueIiNS5_IJSB_llEEES27_NS22_6thread17LinearCombinationIiLi1EiiLNS28_9ScaleType4KindE0ELNS_15FloatRoundStyleE2EiEENS1_15EpilogueDefaultEEEEEvvEEEEvNT_6ParamsE)
        /*0014*/ 	.word	0x00000000


	//----- nvinfo : EIATTR_MIN_STACK_SIZE
	.align		4
.L_14:
        /*0018*/ 	.byte	0x04, 0x12
        /*001a*/ 	.short	(.L_16 - .L_15)
	.align		4
.L_15:
        /*001c*/ 	.word	index@(_ZN7cutlass13device_kernelINS_4gemm6kernel13GemmUniversalIN4cute5tupleIJiiiiEEENS1_10collective13CollectiveMmaINS1_40MainloopSm90TmaGmmaWarpSpecializedSparseILi34ENS5_IJNS4_1CILi1EEENSA_ILi2EEESB_EEENS1_32KernelTmaWarpSpecializedPingpongEEENS5_IJNSA_ILi64EEESG_SG_EEEaNS5_IJNS4_6LayoutINS5_IJiNS5_IJSC_iEEEiEEENS5_IJlNS5_IJSB_SC_EEElEEEEENSI_INS5_IJNS5_IJSG_iEEESO_iEEENS5_IJNS5_IJSG_NSA_ILi4096EEEEEENS5_IJSB_lEEElEEEEEEEEaNS5_IJlSB_lEEENS4_8TiledMMAINS4_8MMA_AtomIJNS4_4SM904GMMA6SPARSE27GMMA_64x64x64_S32S8S8_SS_TNILNS10_9SparseSelE0EEEEEENSI_INS5_IJSB_SB_SB_EEENS5_IJNSA_ILi0EEES17_S17_EEEEENS5_IJNS4_10UnderscoreES1A_S1A_EEEEENS4_23SM90_TMA_LOAD_MULTICASTENS4_14ComposedLayoutINS4_7SwizzleILi1ELi4ELi3EEENS4_25smem_sparse_ptr_flag_bitsILi2ELi8EEENSI_INS5_IJNS5_IJSB_NSA_ILi8EEEEEENS5_IJSC_NSA_ILi32EEEEEEEEENS5_IJNS5_IJS17_SG_EEESL_EEEEEEEvNS4_8identityENS4_13SM90_TMA_LOADENS1E_INS1F_ILi2ELi4ELi3EEENS4_18smem_ptr_flag_bitsILi8EEENSI_INS5_IJS1J_SG_EEENS5_IJSG_SB_EEEEEEEvS1S_EENS_8epilogue10collective6detail29Sm90TmaWarpSpecializedAdapterINS23_15DefaultEpilogueIiNS5_IJSB_llEEES27_NS22_6thread17LinearCombinationIiLi1EiiLNS28_9ScaleType4KindE0ELNS_15FloatRoundStyleE2EiEENS1_15EpilogueDefaultEEEEEvvEEEEvNT_6ParamsE)
        /*0020*/ 	.word	0x00000000
.L_16:


//--------------------- .nv.compat                --------------------------
	.section	.nv.compat,"",@"SHT_CUDA_COMPAT_INFO"
	.align	4
        /*0000*/ 	.byte	0x02, 0x09, 0x01, 0x00, 0x02, 0x02, 0x04, 0x00, 0x02, 0x05, 0x05, 0x00, 0x03, 0x07, 0x01, 0x01
        /*0010*/ 	.byte	0x02, 0x03, 0x01, 0x00, 0x02, 0x06, 0x01, 0x00, 0x04, 0x0b, 0x08, 0x00, 0x00, 0x00, 0x00, 0x00
        /*0020*/ 	.byte	0x00, 0x00, 0x00, 0x00


//--------------------- .nv.info._ZN7cutlass13device_kernelINS_4gemm6kernel13GemmUniversalIN4cute5tupleIJiiiiEEENS1_10collective13CollectiveMmaINS1_40MainloopSm90TmaGmmaWarpSpecializedSparseILi34ENS5_IJNS4_1CILi1EEENSA_ILi2EEESB_EEENS1_32KernelTmaWarpSpecializedPingpongEEENS5_IJNSA_ILi64EEESG_SG_EEEaNS5_IJNS4_6LayoutINS5_IJiNS5_IJSC_iEEEiEEENS5_IJlNS5_IJSB_SC_EEElEEEEENSI_INS5_IJNS5_IJSG_iEEESO_iEEENS5_IJNS5_IJSG_NSA_ILi4096EEEEEENS5_IJSB_lEEElEEEEEEEEaNS5_IJlSB_lEEENS4_8TiledMMAINS4_8MMA_AtomIJNS4_4SM904GMMA6SPARSE27GMMA_64x64x64_S32S8S8_SS_TNILNS10_9SparseSelE0EEEEEENSI_INS5_IJSB_SB_SB_EEENS5_IJNSA_ILi0EEES17_S17_EEEEENS5_IJNS4_10UnderscoreES1A_S1A_EEEEENS4_23SM90_TMA_LOAD_MULTICASTENS4_14ComposedLayoutINS4_7SwizzleILi1ELi4ELi3EEENS4_25smem_sparse_ptr_flag_bitsILi2ELi8EEENSI_INS5_IJNS5_IJSB_NSA_ILi8EEEEEENS5_IJSC_NSA_ILi32EEEEEEEEENS5_IJNS5_IJS17_SG_EEESL_EEEEEEEvNS4_8identityENS4_13SM90_TMA_LOADENS1E_INS1F_ILi2ELi4ELi3EEENS4_18smem_ptr_flag_bitsILi8EEENSI_INS5_IJS1J_SG_EEENS5_IJSG_SB_EEEEEEEvS1S_EENS_8epilogue10collective6detail29Sm90TmaWarpSpecializedAdapterINS23_15DefaultEpilogueIiNS5_IJSB_llEEES27_NS22_6thread17LinearCombinationIiLi1EiiLNS28_9ScaleType4KindE0ELNS_15FloatRoundStyleE2EiEENS1_15EpilogueDefaultEEEEEvvEEEEvNT_6ParamsE --------------------------
	.section	.nv.info._ZN7cutlass13device_kernelINS_4gemm6kernel13GemmUniversalIN4cute5tupleIJiiiiEEENS1_10collective13CollectiveMmaINS1_40MainloopSm90TmaGmmaWarpSpecializedSparseILi34ENS5_IJNS4_1CILi1EEENSA_ILi2EEESB_EEENS1_32KernelTmaWarpSpecializedPingpongEEENS5_IJNSA_ILi64EEESG_SG_EEEaNS5_IJNS4_6LayoutINS5_IJiNS5_IJSC_iEEEiEEENS5_IJlNS5_IJSB_SC_EEElEEEEENSI_INS5_IJNS5_IJSG_iEEESO_iEEENS5_IJNS5_IJSG_NSA_ILi4096EEEEEENS5_IJSB_lEEElEEEEEEEEaNS5_IJlSB_lEEENS4_8TiledMMAINS4_8MMA_AtomIJNS4_4SM904GMMA6SPARSE27GMMA_64x64x64_S32S8S8_SS_TNILNS10_9SparseSelE0EEEEEENSI_INS5_IJSB_SB_SB_EEENS5_IJNSA_ILi0EEES17_S17_EEEEENS5_IJNS4_10UnderscoreES1A_S1A_EEEEENS4_23SM90_TMA_LOAD_MULTICASTENS4_14ComposedLayoutINS4_7SwizzleILi1ELi4ELi3EEENS4_25smem_sparse_ptr_flag_bitsILi2ELi8EEENSI_INS5_IJNS5_IJSB_NSA_ILi8EEEEEENS5_IJSC_NSA_ILi32EEEEEEEEENS5_IJNS5_IJS17_SG_EEESL_EEEEEEEvNS4_8identityENS4_13SM90_TMA_LOADENS1E_INS1F_ILi2ELi4ELi3EEENS4_18smem_ptr_flag_bitsILi8EEENSI_INS5_IJS1J_SG_EEENS5_IJSG_SB_EEEEEEEvS1S_EENS_8epilogue10collective6detail29Sm90TmaWarpSpecializedAdapterINS23_15DefaultEpilogueIiNS5_IJSB_llEEES27_NS22_6thread17LinearCombinationIiLi1EiiLNS28_9ScaleType4KindE0ELNS_15FloatRoundStyleE2EiEENS1_15EpilogueDefaultEEEEEvvEEEEvNT_6ParamsE,"",@"SHT_CUDA_INFO"
	.sectionflags	@""
	.align	4


	//----- nvinfo : EIATTR_CUDA_API_VERSION
	.align		4
        /*0000*/ 	.byte	0x04, 0x37
        /*0002*/ 	.short	(.L_18 - .L_17)
.L_17:
        /*0004*/ 	.word	0x00000082


	//----- nvinfo : EIATTR_KPARAM_INFO
	.align		4
.L_18:
        /*0008*/ 	.byte	0x04, 0x17
        /*000a*/ 	.short	(.L_20 - .L_19)
.L_19:
        /*000c*/ 	.word	0x00000000
        /*0010*/ 	.short	0x0000
        /*0012*/ 	.short	0x0070
        /*0014*/ 	.byte	0x00, 0xf0, 0x01, 0x14


	//----- nvinfo : EIATTR_SPARSE_MMA_MASK
	.align		4
.L_20:
        /*0018*/ 	.byte	0x03, 0x50
        /*001a*/ 	.short	0x0004


	//----- nvinfo : EIATTR_MAXREG_COUNT
	.align		4
        /*001c*/ 	.byte	0x03, 0x1b
        /*001e*/ 	.short	0x00a8


	//----- nvinfo : EIATTR_NUM_BARRIERS
	.align		4
        /*0020*/ 	.byte	0x02, 0x4c
        /*0022*/ 	.byte	0x01
	.zero		1


	//----- nvinfo : EIATTR_MERCURY_ISA_VERSION
	.align		4
        /*0024*/ 	.byte	0x03, 0x5f
        /*0026*/ 	.short	0x0101


	//----- nvinfo : EIATTR_INT_WARP_WIDE_INSTR_OFFSETS
	.align		4
        /*0028*/ 	.byte	0x04, 0x31
        /*002a*/ 	.short	(.L_22 - .L_21)


	//   ....[0]....
.L_21:
        /*002c*/ 	.word	0x000008e0


	//   ....[1]....
        /*0030*/ 	.word	0x00000920


	//   ....[2]....
        /*0034*/ 	.word	0x000009a0


	//   ....[3]....
        /*0038*/ 	.word	0x000009f0


	//   ....[4]....
        /*003c*/ 	.word	0x00000a30


	//   ....[5]....
        /*0040*/ 	.word	0x00000aa0


	//   ....[6]....
        /*0044*/ 	.word	0x00000b30


	//   ....[7]....
        /*0048*/ 	.word	0x00000b90


	//----- nvinfo : EIATTR_COOP_GROUP_MASK_REGIDS
	.align		4
.L_22:
        /*004c*/ 	.byte	0x04, 0x29
        /*004e*/ 	.short	(.L_24 - .L_23)


	//   ....[0]....
.L_23:
        /*0050*/ 	.word	0xffffffff


	//   ....[1]....
        /*0054*/ 	.word	0xffffffff


	//   ....[2]....
        /*0058*/ 	.word	0xffffffff


	//   ....[3]....
        /*005c*/ 	.word	0xffffffff


	//   ....[4]....
        /*0060*/ 	.word	0xffffffff


	//   ....[5]....
        /*0064*/ 	.word	0xffffffff


	//   ....[6]....
        /*0068*/ 	.word	0xffffffff


	//----- nvinfo : EIATTR_COOP_GROUP_INSTR_OFFSETS
	.align		4
.L_24:
        /*006c*/ 	.byte	0x04, 0x28
        /*006e*/ 	.short	(.L_26 - .L_25)


	//   ....[0]....
.L_25:
        /*0070*/ 	.word	0x00000060


	//   ....[1]....
        /*0074*/ 	.word	0x00000070


	//   ....[2]....
        /*0078*/ 	.word	0x00000160


	//   ....[3]....
        /*007c*/ 	.word	0x00000700


	//   ....[4]....
        /*0080*/ 	.word	0x00000740


	//   ....[5]....
        /*0084*/ 	.word	0x000007e0


	//   ....[6]....
        /*0088*/ 	.word	0x00000cf0


	//----- nvinfo : EIATTR_REG_RECONFIG
	.align		4
.L_26:
        /*008c*/ 	.byte	0x01, 0x54
	.zero		2


	//----- nvinfo : EIATTR_MBARRIER_INSTR_OFFSETS
	.align		4
        /*0090*/ 	.byte	0x04, 0x39
        /*0092*/ 	.short	(.L_28 - .L_27)


	//   ....[0]....
.L_27:
        /*0094*/ 	.word	0x00000290
        /*0098*/ 	.word	0x000000ff
        /*009c*/ 	.word	0x00000000
        /*00a0*/ 	.short	0x0100
        /*00a2*/ 	.byte	0x08
	.zero		1


	//   ....[1]....
        /*00a4*/ 	.word	0x000002a0
        /*00a8*/ 	.word	0x000000ff
        /*00ac*/ 	.word	0x00000110
        /*00b0*/ 	.short	0x0100
        /*00b2*/ 	.byte	0x08
	.zero		1


	//   ....[2]....
        /*00b4*/ 	.word	0x000002b0
        /*00b8*/ 	.word	0x000000ff
        /*00bc*/ 	.word	0x00000008
        /*00c0*/ 	.short	0x0100
        /*00c2*/ 	.byte	0x08
	.zero		1


	//   ....[3]....
        /*00c4*/ 	.word	0x000002c0
        /*00c8*/ 	.word	0x000000ff
        /*00cc*/ 	.word	0x00000118
        /*00d0*/ 	.short	0x0100
        /*00d2*/ 	.byte	0x08
	.zero		1


	//   ....[4]....
        /*00d4*/ 	.word	0x000002d0
        /*00d8*/ 	.word	0x000000ff
        /*00dc*/ 	.word	0x00000010
        /*00e0*/ 	.short	0x0100
        /*00e2*/ 	.byte	0x08
	.zero		1


	//   ....[5]....
        /*00e4*/ 	.word	0x000002e0
        /*00e8*/ 	.word	0x000000ff
        /*00ec*/ 	.word	0x00000120
        /*00f0*/ 	.short	0x0100
        /*00f2*/ 	.byte	0x08
	.zero		1


	//   ....[6]....
        /*00f4*/ 	.word	0x000002f0
        /*00f8*/ 	.word	0x000000ff
        /*00fc*/ 	.word	0x00000018
        /*0100*/ 	.short	0x0100
        /*0102*/ 	.byte	0x08
	.zero		1


	//   ....[7]....
        /*0104*/ 	.word	0x00000300
        /*0108*/ 	.word	0x000000ff
        /*010c*/ 	.word	0x00000128
        /*0110*/ 	.short	0x0100
        /*0112*/ 	.byte	0x08
	.zero		1


	//   ....[8]....
        /*0114*/ 	.word	0x00000310
        /*0118*/ 	.word	0x000000ff
        /*011c*/ 	.word	0x00000020
        /*0120*/ 	.short	0x0100
        /*0122*/ 	.byte	0x08
	.zero		1


	//   ....[9]....
        /*0124*/ 	.word	0x00000320
        /*0128*/ 	.word	0x000000ff
        /*012c*/ 	.word	0x00000130
        /*0130*/ 	.short	0x0100
        /*0132*/ 	.byte	0x08
	.zero		1


	//   ....[10]....
        /*0134*/ 	.word	0x00000330
        /*0138*/ 	.word	0x000000ff
        /*013c*/ 	.word	0x00000028
        /*0140*/ 	.short	0x0100
        /*0142*/ 	.byte	0x08
	.zero		1


	//   ....[11]....
        /*0144*/ 	.word	0x00000340
        /*0148*/ 	.word	0x000000ff
        /*014c*/ 	.word	0x00000138
        /*0150*/ 	.short	0x0100
        /*0152*/ 	.byte	0x08
	.zero		1


	//   ....[12]....
        /*0154*/ 	.word	0x00000350
        /*0158*/ 	.word	0x000000ff
        /*015c*/ 	.word	0x00000030
        /*0160*/ 	.short	0x0100
        /*0162*/ 	.byte	0x08
	.zero		1


	//   ....[13]....
        /*0164*/ 	.word	0x00000360
        /*0168*/ 	.word	0x000000ff
        /*016c*/ 	.word	0x00000140
        /*0170*/ 	.short	0x0100
        /*0172*/ 	.byte	0x08
	.zero		1


	//   ....[14]....
        /*0174*/ 	.word	0x00000370
        /*0178*/ 	.word	0x000000ff
        /*017c*/ 	.word	0x00000038
        /*0180*/ 	.short	0x0100
        /*0182*/ 	.byte	0x08
	.zero		1


	//   ....[15]....
        /*0184*/ 	.word	0x00000380
        /*0188*/ 	.word	0x000000ff
        /*018c*/ 	.word	0x00000148
        /*0190*/ 	.short	0x0100
        /*0192*/ 	.byte	0x08
	.zero		1


	//   ....[16]....
        /*0194*/ 	.word	0x00000390
        /*0198*/ 	.word	0x000000ff
        /*019c*/ 	.word	0x00000040
        /*01a0*/ 	.short	0x0100
        /*01a2*/ 	.byte	0x08
	.zero		1


	//   ....[17]....
        /*01a4*/ 	.word	0x000003a0
        /*01a8*/ 	.word	0x000000ff
        /*01ac*/ 	.word	0x00000150
        /*01b0*/ 	.short	0x0100
        /*01b2*/ 	.byte	0x08
	.zero		1


	//   ....[18]....
        /*01b4*/ 	.word	0x000003b0
        /*01b8*/ 	.word	0x000000ff
        /*01bc*/ 	.word	0x00000048
        /*01c0*/ 	.short	0x0100
        /*01c2*/ 	.byte	0x08
	.zero		1


	//   ....[19]....
        /*01c4*/ 	.word	0x000003c0
        /*01c8*/ 	.word	0x000000ff
        /*01cc*/ 	.word	0x00000158
        /*01d0*/ 	.short	0x0100
        /*01d2*/ 	.byte	0x08
	.zero		1


	//   ....[20]....
        /*01d4*/ 	.word	0x000003d0
        /*01d8*/ 	.word	0x000000ff
        /*01dc*/ 	.word	0x00000050
        /*01e0*/ 	.short	0x0100
        /*01e2*/ 	.byte	0x08
	.zero		1


	//   ....[21]....
        /*01e4*/ 	.word	0x000003e0
        /*01e8*/ 	.word	0x000000ff
        /*01ec*/ 	.word	0x00000160
        /*01f0*/ 	.short	0x0100
        /*01f2*/ 	.byte	0x08
	.zero		1


	//   ....[22]....
        /*01f4*/ 	.word	0x000003f0
        /*01f8*/ 	.word	0x000000ff
        /*01fc*/ 	.word	0x00000058
        /*0200*/ 	.short	0x0100
        /*0202*/ 	.byte	0x08
	.zero		1


	//   ....[23]....
        /*0204*/ 	.word	0x00000400
        /*0208*/ 	.word	0x000000ff
        /*020c*/ 	.word	0x00000168
        /*0210*/ 	.short	0x0100
        /*0212*/ 	.byte	0x08
	.zero		1


	//   ....[24]....
        /*0214*/ 	.word	0x00000410
        /*0218*/ 	.word	0x000000ff
        /*021c*/ 	.word	0x00000060
        /*0220*/ 	.short	0x0100
        /*0222*/ 	.byte	0x08
	.zero		1


	//   ....[25]....
        /*0224*/ 	.word	0x00000420
        /*0228*/ 	.word	0x000000ff
        /*022c*/ 	.word	0x00000170
        /*0230*/ 	.short	0x0100
        /*0232*/ 	.byte	0x08
	.zero		1


	//   ....[26]....
        /*0234*/ 	.word	0x00000430
        /*0238*/ 	.word	0x000000ff
        /*023c*/ 	.word	0x00000068
        /*0240*/ 	.short	0x0100
        /*0242*/ 	.byte	0x08
	.zero		1


	//   ....[27]....
        /*0244*/ 	.word	0x00000440
        /*0248*/ 	.word	0x000000ff
        /*024c*/ 	.word	0x00000178
        /*0250*/ 	.short	0x0100
        /*0252*/ 	.byte	0x08
	.zero		1


	//   ....[28]....
        /*0254*/ 	.word	0x00000450
        /*0258*/ 	.word	0x000000ff
        /*025c*/ 	.word	0x00000070
        /*0260*/ 	.short	0x0100
        /*0262*/ 	.byte	0x08
	.zero		1


	//   ....[29]....
        /*0264*/ 	.word	0x00000460
        /*0268*/ 	.word	0x000000ff
        /*026c*/ 	.word	0x00000180
        /*0270*/ 	.short	0x0100
        /*0272*/ 	.byte	0x08
	.zero		1


	//   ....[30]....
        /*0274*/ 	.word	0x00000470
        /*0278*/ 	.word	0x000000ff
        /*027c*/ 	.word	0x00000078
        /*0280*/ 	.short	0x0100
        /*0282*/ 	.byte	0x08
	.zero		1


	//   ....[31]....
        /*0284*/ 	.word	0x00000480
        /*0288*/ 	.word	0x000000ff
        /*028c*/ 	.word	0x00000188
        /*0290*/ 	.short	0x0100
        /*0292*/ 	.byte	0x08
	.zero		1


	//   ....[32]....
        /*0294*/ 	.word	0x00000490
        /*0298*/ 	.word	0x000000ff
        /*029c*/ 	.word	0x00000080
        /*02a0*/ 	.short	0x0100
        /*02a2*/ 	.byte	0x08
	.zero		1


	//   ....[33]....
        /*02a4*/ 	.word	0x000004a0
        /*02a8*/ 	.word	0x000000ff
        /*02ac*/ 	.word	0x00000190
        /*02b0*/ 	.short	0x0100
        /*02b2*/ 	.byte	0x08
	.zero		1


	//   ....[34]....
        /*02b4*/ 	.word	0x000004b0
        /*02b8*/ 	.word	0x000000ff
        /*02bc*/ 	.word	0x00000088
        /*02c0*/ 	.short	0x0100
        /*02c2*/ 	.byte	0x08
	.zero		1


	//   ....[35]....
        /*02c4*/ 	.word	0x000004c0
        /*02c8*/ 	.word	0x000000ff
        /*02cc*/ 	.word	0x00000198
        /*02d0*/ 	.short	0x0100
        /*02d2*/ 	.byte	0x08
	.zero		1


	//   ....[36]....
        /*02d4*/ 	.word	0x000004d0
        /*02d8*/ 	.word	0x000000ff
        /*02dc*/ 	.word	0x00000090
        /*02e0*/ 	.short	0x0100
        /*02e2*/ 	.byte	0x08
	.zero		1


	//   ....[37]....
        /*02e4*/ 	.word	0x000004e0
        /*02e8*/ 	.word	0x000000ff
        /*02ec*/ 	.word	0x000001a0
        /*02f0*/ 	.short	0x0100
        /*02f2*/ 	.byte	0x08
	.zero		1


	//   ....[38]....
        /*02f4*/ 	.word	0x000004f0
        /*02f8*/ 	.word	0x000000ff
        /*02fc*/ 	.word	0x00000098
        /*0300*/ 	.short	0x0100
        /*0302*/ 	.byte	0x08
	.zero		1


	//   ....[39]....
        /*0304*/ 	.word	0x00000500
        /*0308*/ 	.word	0x000000ff
        /*030c*/ 	.word	0x000001a8
        /*0310*/ 	.short	0x0100
        /*0312*/ 	.byte	0x08
	.zero		1


	//   ....[40]....
        /*0314*/ 	.word	0x00000510
        /*0318*/ 	.word	0x000000ff
        /*031c*/ 	.word	0x000000a0
        /*0320*/ 	.short	0x0100
        /*0322*/ 	.byte	0x08
	.zero		1


	//   ....[41]....
        /*0324*/ 	.word	0x00000520
        /*0328*/ 	.word	0x000000ff
        /*032c*/ 	.word	0x000001b0
        /*0330*/ 	.short	0x0100
        /*0332*/ 	.byte	0x08
	.zero		1


	//   ....[42]....
        /*0334*/ 	.word	0x00000530
        /*0338*/ 	.word	0x000000ff
        /*033c*/ 	.word	0x000000a8
        /*0340*/ 	.short	0x0100
        /*0342*/ 	.byte	0x08
	.zero		1


	//   ....[43]....
        /*0344*/ 	.word	0x00000540
        /*0348*/ 	.word	0x000000ff
        /*034c*/ 	.word	0x000001b8
        /*0350*/ 	.short	0x0100
        /*0352*/ 	.byte	0x08
	.zero		1


	//   ....[44]....
        /*0354*/ 	.word	0x00000550
        /*0358*/ 	.word	0x000000ff
        /*035c*/ 	.word	0x000000b0
        /*0360*/ 	.short	0x0100
        /*0362*/ 	.byte	0x08
	.zero		1


	//   ....[45]....
        /*0364*/ 	.word	0x00000560
        /*0368*/ 	.word	0x000000ff
        /*036c*/ 	.word	0x000001c0
        /*0370*/ 	.short	0x0100
        /*0372*/ 	.byte	0x08
	.zero		1


	//   ....[46]....
        /*0374*/ 	.word	0x00000570
        /*0378*/ 	.word	0x000000ff
        /*037c*/ 	.word	0x000000b8
        /*0380*/ 	.short	0x0100
        /*0382*/ 	.byte	0x08
	.zero		1


	//   ....[47]....
        /*0384*/ 	.word	0x00000580
        /*0388*/ 	.word	0x000000ff
        /*038c*/ 	.word	0x000001c8
        /*0390*/ 	.short	0x0100
        /*0392*/ 	.byte	0x08
	.zero		1


	//   ....[48]....
        /*0394*/ 	.word	0x00000590
        /*0398*/ 	.word	0x000000ff
        /*039c*/ 	.word	0x000000c0
        /*03a0*/ 	.short	0x0100
        /*03a2*/ 	.byte	0x08
	.zero		1


	//   ....[49]....
        /*03a4*/ 	.word	0x000005a0
        /*03a8*/ 	.word	0x000000ff
        /*03ac*/ 	.word	0x000001d0
        /*03b0*/ 	.short	0x0100
        /*03b2*/ 	.byte	0x08
	.zero		1


	//   ....[50]....
        /*03b4*/ 	.word	0x000005b0
        /*03b8*/ 	.word	0x000000ff
        /*03bc*/ 	.word	0x000000c8
        /*03c0*/ 	.short	0x0100
        /*03c2*/ 	.byte	0x08
	.zero		1


	//   ....[51]....
        /*03c4*/ 	.word	0x000005c0
        /*03c8*/ 	.word	0x000000ff
        /*03cc*/ 	.word	0x000001d8
        /*03d0*/ 	.short	0x0100
        /*03d2*/ 	.byte	0x08
	.zero		1


	//   ....[52]....
        /*03d4*/ 	.word	0x000005d0
        /*03d8*/ 	.word	0x000000ff
        /*03dc*/ 	.word	0x000000d0
        /*03e0*/ 	.short	0x0100
        /*03e2*/ 	.byte	0x08
	.zero		1


	//   ....[53]....
        /*03e4*/ 	.word	0x000005e0
        /*03e8*/ 	.word	0x000000ff
        /*03ec*/ 	.word	0x000001e0
        /*03f0*/ 	.short	0x0100
        /*03f2*/ 	.byte	0x08
	.zero		1


	//   ....[54]....
        /*03f4*/ 	.word	0x000005f0
        /*03f8*/ 	.word	0x000000ff
        /*03fc*/ 	.word	0x000000d8
        /*0400*/ 	.short	0x0100
        /*0402*/ 	.byte	0x08
	.zero		1


	//   ....[55]....
        /*0404*/ 	.word	0x00000600
        /*0408*/ 	.word	0x000000ff
        /*040c*/ 	.word	0x000001e8
        /*0410*/ 	.short	0x0100
        /*0412*/ 	.byte	0x08
	.zero		1


	//   ....[56]....
        /*0414*/ 	.word	0x00000610
        /*0418*/ 	.word	0x000000ff
        /*041c*/ 	.word	0x000000e0
        /*0420*/ 	.short	0x0100
        /*0422*/ 	.byte	0x08
	.zero		1


	//   ....[57]....
        /*0424*/ 	.word	0x00000620
        /*0428*/ 	.word	0x000000ff
        /*042c*/ 	.word	0x000001f0
        /*0430*/ 	.short	0x0100
        /*0432*/ 	.byte	0x08
	.zero		1


	//   ....[58]....
        /*0434*/ 	.word	0x00000630
        /*0438*/ 	.word	0x000000ff
        /*043c*/ 	.word	0x000000e8
        /*0440*/ 	.short	0x0100
        /*0442*/ 	.byte	0x08
	.zero		1


	//   ....[59]....
        /*0444*/ 	.word	0x00000640
        /*0448*/ 	.word	0x000000ff
        /*044c*/ 	.word	0x000001f8
        /*0450*/ 	.short	0x0100
        /*0452*/ 	.byte	0x08
	.zero		1


	//   ....[60]....
        /*0454*/ 	.word	0x00000650
        /*0458*/ 	.word	0x000000ff
        /*045c*/ 	.word	0x000000f0
        /*0460*/ 	.short	0x0100
        /*0462*/ 	.byte	0x08
	.zero		1


	//   ....[61]....
        /*0464*/ 	.word	0x00000660
        /*0468*/ 	.word	0x000000ff
        /*046c*/ 	.word	0x00000200
        /*0470*/ 	.short	0x0100
        /*0472*/ 	.byte	0x08
	.zero		1


	//   ....[62]....
        /*0474*/ 	.word	0x00000670
        /*0478*/ 	.word	0x000000ff
        /*047c*/ 	.word	0x000000f8
        /*0480*/ 	.short	0x0100
        /*0482*/ 	.byte	0x08
	.zero		1


	//   ....[63]....
        /*0484*/ 	.word	0x00000680
        /*0488*/ 	.word	0x000000ff
        /*048c*/ 	.word	0x00000208
        /*0490*/ 	.short	0x0100
        /*0492*/ 	.byte	0x08
	.zero		1


	//   ....[64]....
        /*0494*/ 	.word	0x00000690
        /*0498*/ 	.word	0x000000ff
        /*049c*/ 	.word	0x00000100
        /*04a0*/ 	.short	0x0100
        /*04a2*/ 	.byte	0x08
	.zero		1


	//   ....[65]....
        /*04a4*/ 	.word	0x000006a0
        /*04a8*/ 	.word	0x000000ff
        /*04ac*/ 	.word	0x00000210
        /*04b0*/ 	.short	0x0100
        /*04b2*/ 	.byte	0x08
	.zero		1


	//   ....[66]....
        /*04b4*/ 	.word	0x000006b0
        /*04b8*/ 	.word	0x000000ff
        /*04bc*/ 	.word	0x00000108
        /*04c0*/ 	.short	0x0100
        /*04c2*/ 	.byte	0x08
	.zero		1


	//   ....[67]....
        /*04c4*/ 	.word	0x000006c0
        /*04c8*/ 	.word	0x000000ff
        /*04cc*/ 	.word	0x00000218
        /*04d0*/ 	.short	0x0100
        /*04d2*/ 	.byte	0x08
	.zero		1


	//   ....[68]....
        /*04d4*/ 	.word	0x00000bb0
        /*04d8*/ 	.word	0x000000ff
        /*04dc*/ 	.word	0x00000250
        /*04e0*/ 	.short	0x0100
        /*04e2*/ 	.byte	0x06
	.zero		1


	//   ....[69]....
        /*04e4*/ 	.word	0x00000c40
        /*04e8*/ 	.word	0x000000ff
        /*04ec*/ 	.word	0x00000258
        /*04f0*/ 	.short	0x0100
        /*04f2*/ 	.byte	0x06
	.zero		1


	//   ....[70]....
        /*04f4*/ 	.word	0x00000c70
        /*04f8*/ 	.word	0x000000ff
        /*04fc*/ 	.word	0x00000230
        /*0500*/ 	.short	0x0100
        /*0502*/ 	.byte	0x0a
	.zero		1


	//   ....[71]....
        /*0504*/ 	.word	0x00000c80
        /*0508*/ 	.word	0x000000ff
        /*050c*/ 	.word	0x00000238
        /*0510*/ 	.short	0x0100
        /*0512*/ 	.byte	0x0a
	.zero		1


	//   ....[72]....
        /*0514*/ 	.word	0x00000c90
        /*0518*/ 	.word	0x000000ff
        /*051c*/ 	.word	0x00000240
        /*0520*/ 	.short	0x0100
        /*0522*/ 	.byte	0x0a
	.zero		1


	//   ....[73]....
        /*0524*/ 	.word	0x00000ca0
        /*0528*/ 	.word	0x000000ff
        /*052c*/ 	.word	0x00000248
        /*0530*/ 	.short	0x0100
        /*0532*/ 	.byte	0x0a
	.zero		1


	//   ....[74]....
        /*0534*/ 	.word	0x00001c80
        /*0538*/ 	.word	0x000000ff
        /*053c*/ 	.word	0xfffffff8
        /*0540*/ 	.short	0x010a
        /*0542*/ 	.byte	0x07
	.zero		1


	//   ....[75]....
        /*0544*/ 	.word	0x00001e50
        /*0548*/ 	.word	0x000000ff
        /*054c*/ 	.word	0x00000000
        /*0550*/ 	.short	0x010a
        /*0552*/ 	.byte	0x08
	.zero		1


	//   ....[76]....
        /*0554*/ 	.word	0x00001eb0
        /*0558*/ 	.word	0x000000ff
        /*055c*/ 	.word	0x00000000
        /*0560*/ 	.short	0x010a
        /*0562*/ 	.byte	0x08
	.zero		1


	//   ....[77]....
        /*0564*/ 	.word	0x00001fb0
        /*0568*/ 	.word	0x0000003a
        /*056c*/ 	.word	0x00000000
        /*0570*/ 	.short	0x0101
        /*0572*/ 	.byte	0x3f
	.zero		1


	//   ....[78]....
        /*0574*/ 	.word	0x000020e0
        /*0578*/ 	.word	0x00000039
        /*057c*/ 	.word	0x00000000
        /*0580*/ 	.short	0x0101
        /*0582*/ 	.byte	0x18
	.zero		1


	//   ....[79]....
        /*0584*/ 	.word	0x00002120
        /*0588*/ 	.word	0x000000ff
        /*058c*/ 	.word	0x00000008
        /*0590*/ 	.short	0x010a
        /*0592*/ 	.byte	0x07
	.zero		1


	//   ....[80]....
        /*0594*/ 	.word	0x00004900
        /*0598*/ 	.word	0x00000000
        /*059c*/ 	.word	0x00000000
        /*05a0*/ 	.short	0x0101
        /*05a2*/ 	.byte	0x18
	.zero		1


	//   ....[81]....
        /*05a4*/ 	.word	0x00005230
        /*05a8*/ 	.word	0x00000014
        /*05ac*/ 	.word	0x00000110
        /*05b0*/ 	.short	0x010a
        /*05b2*/ 	.byte	0x3f
	.zero		1


	//   ....[82]....
        /*05b4*/ 	.word	0x00005690
        /*05b8*/ 	.word	0x00000000
        /*05bc*/ 	.word	0x00000258
        /*05c0*/ 	.short	0x0101
        /*05c2*/ 	.byte	0x3f
	.zero		1


	//   ....[83]....
        /*05c4*/ 	.word	0x00005df0
        /*05c8*/ 	.word	0x00000006
        /*05cc*/ 	.word	0x00000000
        /*05d0*/ 	.short	0x010a
        /*05d2*/ 	.byte	0x3f
	.zero		1


	//   ....[84]....
        /*05d4*/ 	.word	0x00005e70
        /*05d8*/ 	.word	0x00000007
        /*05dc*/ 	.word	0x00000000
        /*05e0*/ 	.short	0x010a
        /*05e2*/ 	.byte	0x3f
	.zero		1


	//   ....[85]....
        /*05e4*/ 	.word	0x00005f00
        /*05e8*/ 	.word	0x00000006
        /*05ec*/ 	.word	0x00000000
        /*05f0*/ 	.short	0x010a
        /*05f2*/ 	.byte	0x3f
	.zero		1


	//   ....[86]....
        /*05f4*/ 	.word	0x00005f90
        /*05f8*/ 	.word	0x00000009
        /*05fc*/ 	.word	0x00000000
        /*0600*/ 	.short	0x010a
        /*0602*/ 	.byte	0x3f
	.zero		1


	//   ....[87]....
        /*0604*/ 	.word	0x00006020
        /*0608*/ 	.word	0x00000006
        /*060c*/ 	.word	0x00000000
        /*0610*/ 	.short	0x010a
        /*0612*/ 	.byte	0x3f
	.zero		1


	//   ....[88]....
        /*0614*/ 	.word	0x000060b0
        /*0618*/ 	.word	0x00000009
        /*061c*/ 	.word	0x00000000
        /*0620*/ 	.short	0x010a
        /*0622*/ 	.byte	0x3f
	.zero		1


	//   ....[89]....
        /*0624*/ 	.word	0x00006140
        /*0628*/ 	.word	0x00000006
        /*062c*/ 	.word	0x00000000
        /*0630*/ 	.short	0x010a
        /*0632*/ 	.byte	0x3f
	.zero		1


	//   ....[90]....
        /*0634*/ 	.word	0x000061d0
        /*0638*/ 	.word	0x00000009
        /*063c*/ 	.word	0x00000000
        /*0640*/ 	.short	0x010a
        /*0642*/ 	.byte	0x3f
	.zero		1


	//   ....[91]....
        /*0644*/ 	.word	0x00006260
        /*0648*/ 	.word	0x00000006
        /*064c*/ 	.word	0x00000000
        /*0650*/ 	.short	0x010a
        /*0652*/ 	.byte	0x3f
	.zero		1


	//   ....[92]....
        /*0654*/ 	.word	0x000062f0
        /*0658*/ 	.word	0x00000009
        /*065c*/ 	.word	0x00000000
        /*0660*/ 	.short	0x010a
        /*0662*/ 	.byte	0x3f
	.zero		1


	//   ....[93]....
        /*0664*/ 	.word	0x00006380
        /*0668*/ 	.word	0x00000006
        /*066c*/ 	.word	0x00000000
        /*0670*/ 	.short	0x010a
        /*0672*/ 	.byte	0x3f
	.zero		1


	//   ....[94]....
        /*0674*/ 	.word	0x00006410
        /*0678*/ 	.word	0x00000009
        /*067c*/ 	.word	0x00000000
        /*0680*/ 	.short	0x010a
        /*0682*/ 	.byte	0x3f
	.zero		1


	//   ....[95]....
        /*0684*/ 	.word	0x000064a0
        /*0688*/ 	.word	0x00000006
        /*068c*/ 	.word	0x00000000
        /*0690*/ 	.short	0x010a
        /*0692*/ 	.byte	0x3f
	.zero		1


	//   ....[96]....
        /*0694*/ 	.word	0x00006530
        /*0698*/ 	.word	0x00000009
        /*069c*/ 	.word	0x00000000
        /*06a0*/ 	.short	0x010a
        /*06a2*/ 	.byte	0x3f
	.zero		1


	//   ....[97]....
        /*06a4*/ 	.word	0x000065c0
        /*06a8*/ 	.word	0x00000006
        /*06ac*/ 	.word	0x00000000
        /*06b0*/ 	.short	0x010a
        /*06b2*/ 	.byte	0x3f
	.zero		1


	//   ....[98]....
        /*06b4*/ 	.word	0x00006650
        /*06b8*/ 	.word	0x00000009
        /*06bc*/ 	.word	0x00000000
        /*06c0*/ 	.short	0x010a
        /*06c2*/ 	.byte	0x3f
	.zero		1


	//   ....[99]....
        /*06c4*/ 	.word	0x000066e0
        /*06c8*/ 	.word	0x00000006
        /*06cc*/ 	.word	0x00000000
        /*06d0*/ 	.short	0x010a
        /*06d2*/ 	.byte	0x3f
	.zero		1


	//   ....[100]....
        /*06d4*/ 	.word	0x00006770
        /*06d8*/ 	.word	0x00000009
        /*06dc*/ 	.word	0x00000000
        /*06e0*/ 	.short	0x010a
        /*06e2*/ 	.byte	0x3f
	.zero		1


	//   ....[101]....
        /*06e4*/ 	.word	0x00006800
        /*06e8*/ 	.word	0x00000006
        /*06ec*/ 	.word	0x00000000
        /*06f0*/ 	.short	0x010a
        /*06f2*/ 	.byte	0x3f
	.zero		1


	//   ....[102]....
        /*06f4*/ 	.word	0x00006890
        /*06f8*/ 	.word	0x00000009
        /*06fc*/ 	.word	0x00000000
        /*0700*/ 	.short	0x010a
        /*0702*/ 	.byte	0x3f
	.zero		1


	//   ....[103]....
        /*0704*/ 	.word	0x00006920
        /*0708*/ 	.word	0x00000006
        /*070c*/ 	.word	0x00000000
        /*0710*/ 	.short	0x010a
        /*0712*/ 	.byte	0x3f
	.zero		1


	//   ....[104]....
        /*0714*/ 	.word	0x000069b0
        /*0718*/ 	.word	0x00000009
        /*071c*/ 	.word	0x00000000
        /*0720*/ 	.short	0x010a
        /*0722*/ 	.byte	0x3f
	.zero		1


	//   ....[105]....
        /*0724*/ 	.word	0x00006a40
        /*0728*/ 	.word	0x00000006
        /*072c*/ 	.word	0x00000000
        /*0730*/ 	.short	0x010a
        /*0732*/ 	.byte	0x3f
	.zero		1


	//   ....[106]....
        /*0734*/ 	.word	0x00006ad0
        /*0738*/ 	.word	0x00000009
        /*073c*/ 	.word	0x00000000
        /*0740*/ 	.short	0x010a
        /*0742*/ 	.byte	0x3f
	.zero		1


	//   ....[107]....
        /*0744*/ 	.word	0x00006b60
        /*0748*/ 	.word	0x00000006
        /*074c*/ 	.word	0x00000000
        /*0750*/ 	.short	0x010a
        /*0752*/ 	.byte	0x3f
	.zero		1


	//   ....[108]....
        /*0754*/ 	.word	0x00006bf0
        /*0758*/ 	.word	0x00000009
        /*075c*/ 	.word	0x00000000
        /*0760*/ 	.short	0x010a
        /*0762*/ 	.byte	0x3f
	.zero		1


	//   ....[109]....
        /*0764*/ 	.word	0x00006c80
        /*0768*/ 	.word	0x00000006
        /*076c*/ 	.word	0x00000000
        /*0770*/ 	.short	0x010a
        /*0772*/ 	.byte	0x3f
	.zero		1


	//   ....[110]....
        /*0774*/ 	.word	0x00006d10
        /*0778*/ 	.word	0x00000009
        /*077c*/ 	.word	0x00000000
        /*0780*/ 	.short	0x010a
        /*0782*/ 	.byte	0x3f
	.zero		1


	//   ....[111]....
        /*0784*/ 	.word	0x00006da0
        /*0788*/ 	.word	0x00000006
        /*078c*/ 	.word	0x00000000
        /*0790*/ 	.short	0x010a
        /*0792*/ 	.byte	0x3f
	.zero		1


	//   ....[112]....
        /*0794*/ 	.word	0x00006e30
        /*0798*/ 	.word	0x00000009
        /*079c*/ 	.word	0x00000000
        /*07a0*/ 	.short	0x010a
        /*07a2*/ 	.byte	0x3f
	.zero		1


	//   ....[113]....
        /*07a4*/ 	.word	0x00006ec0
        /*07a8*/ 	.word	0x00000006
        /*07ac*/ 	.word	0x00000000
        /*07b0*/ 	.short	0x010a
        /*07b2*/ 	.byte	0x3f
	.zero		1


	//   ....[114]....
        /*07b4*/ 	.word	0x00006f50
        /*07b8*/ 	.word	0x00000009
        /*07bc*/ 	.word	0x00000000
        /*07c0*/ 	.short	0x010a
        /*07c2*/ 	.byte	0x3f
	.zero		1


	//   ....[115]....
        /*07c4*/ 	.word	0x00006fe0
        /*07c8*/ 	.word	0x00000006
        /*07cc*/ 	.word	0x00000000
        /*07d0*/ 	.short	0x010a
        /*07d2*/ 	.byte	0x3f
	.zero		1


	//   ....[116]....
        /*07d4*/ 	.word	0x00007070
        /*07d8*/ 	.word	0x00000003
        /*07dc*/ 	.word	0x00000000
        /*07e0*/ 	.short	0x010a
        /*07e2*/ 	.byte	0x3f
	.zero		1


	//   ....[117]....
        /*07e4*/ 	.word	0x000070e0
        /*07e8*/ 	.word	0x0000001a
        /*07ec*/ 	.word	0xfffffff8
        /*07f0*/ 	.short	0x010a
        /*07f2*/ 	.byte	0x3f
	.zero		1


	//   ....[118]....
        /*07f4*/ 	.word	0x00007140
        /*07f8*/ 	.word	0x0000003c
        /*07fc*/ 	.word	0x00000000
        /*0800*/ 	.short	0x010a
        /*0802*/ 	.byte	0x3f
	.zero		1


	//   ....[119]....
        /*0804*/ 	.word	0x000071a0
        /*0808*/ 	.word	0x00000039
        /*080c*/ 	.word	0x00000008
        /*0810*/ 	.short	0x010a
        /*0812*/ 	.byte	0x3f
	.zero		1


	//   ....[120]....
        /*0814*/ 	.word	0x00007270
        /*0818*/ 	.word	0x00000014
        /*081c*/ 	.word	0x00000110
        /*0820*/ 	.short	0x010a
        /*0822*/ 	.byte	0x3f
	.zero		1


	//   ....[121]....
        /*0824*/ 	.word	0x00007350
        /*0828*/ 	.word	0x00000006
        /*082c*/ 	.word	0x00000000
        /*0830*/ 	.short	0x010a
        /*0832*/ 	.byte	0x3f
	.zero		1


	//   ....[122]....
        /*0834*/ 	.word	0x000073a0
        /*0838*/ 	.word	0x00000007
        /*083c*/ 	.word	0x00000000
        /*0840*/ 	.short	0x010a
        /*0842*/ 	.byte	0x3f
	.zero		1


	//   ....[123]....
        /*0844*/ 	.word	0x000073f0
        /*0848*/ 	.word	0x00000006
        /*084c*/ 	.word	0x00000000
        /*0850*/ 	.short	0x010a
        /*0852*/ 	.byte	0x3f
	.zero		1


	//   ....[124]....
        /*0854*/ 	.word	0x00007440
        /*0858*/ 	.word	0x00000009
        /*085c*/ 	.word	0x00000000
        /*0860*/ 	.short	0x010a
        /*0862*/ 	.byte	0x3f
	.zero		1


	//   ....[125]....
        /*0864*/ 	.word	0x00007490
        /*0868*/ 	.word	0x00000006
        /*086c*/ 	.word	0x00000000
        /*0870*/ 	.short	0x010a
        /*0872*/ 	.byte	0x3f
	.zero		1


	//   ....[126]....
        /*0874*/ 	.word	0x000074e0
        /*0878*/ 	.word	0x00000009
        /*087c*/ 	.word	0x00000000
        /*0880*/ 	.short	0x010a
        /*0882*/ 	.byte	0x3f
	.zero		1


	//   ....[127]....
        /*0884*/ 	.word	0x00007530
        /*0888*/ 	.word	0x00000006
        /*088c*/ 	.word	0x00000000
        /*0890*/ 	.short	0x010a
        /*0892*/ 	.byte	0x3f
	.zero		1


	//   ....[128]....
        /*0894*/ 	.word	0x00007580
        /*0898*/ 	.word	0x00000009
        /*089c*/ 	.word	0x00000000
        /*08a0*/ 	.short	0x010a
        /*08a2*/ 	.byte	0x3f
	.zero		1


	//   ....[129]....
        /*08a4*/ 	.word	0x000075d0
        /*08a8*/ 	.word	0x00000006
        /*08ac*/ 	.word	0x00000000
        /*08b0*/ 	.short	0x010a
        /*08b2*/ 	.byte	0x3f
	.zero		1


	//   ....[130]....
        /*08b4*/ 	.word	0x00007620
        /*08b8*/ 	.word	0x00000009
        /*08bc*/ 	.word	0x00000000
        /*08c0*/ 	.short	0x010a
        /*08c2*/ 	.byte	0x3f
	.zero		1


	//   ....[131]....
        /*08c4*/ 	.word	0x00007670
        /*08c8*/ 	.word	0x00000006
        /*08cc*/ 	.word	0x00000000
        /*08d0*/ 	.short	0x010a
        /*08d2*/ 	.byte	0x3f
	.zero		1


	//   ....[132]....
        /*08d4*/ 	.word	0x000076c0
        /*08d8*/ 	.word	0x00000009
        /*08dc*/ 	.word	0x00000000
        /*08e0*/ 	.short	0x010a
        /*08e2*/ 	.byte	0x3f
	.zero		1


	//   ....[133]....
        /*08e4*/ 	.word	0x00007710
        /*08e8*/ 	.word	0x00000006
        /*08ec*/ 	.word	0x00000000
        /*08f0*/ 	.short	0x010a
        /*08f2*/ 	.byte	0x3f
	.zero		1


	//   ....[134]....
        /*08f4*/ 	.word	0x00007760
        /*08f8*/ 	.word	0x00000009
        /*08fc*/ 	.word	0x00000000
        /*0900*/ 	.short	0x010a
        /*0902*/ 	.byte	0x3f
	.zero		1


	//   ....[135]....
        /*0904*/ 	.word	0x000077b0
        /*0908*/ 	.word	0x00000006
        /*090c*/ 	.word	0x00000000
        /*0910*/ 	.short	0x010a
        /*0912*/ 	.byte	0x3f
	.zero		1


	//   ....[136]....
        /*0914*/ 	.word	0x00007800
        /*0918*/ 	.word	0x00000009
        /*091c*/ 	.word	0x00000000
        /*0920*/ 	.short	0x010a
        /*0922*/ 	.byte	0x3f
	.zero		1


	//   ....[137]....
        /*0924*/ 	.word	0x00007850
        /*0928*/ 	.word	0x00000006
        /*092c*/ 	.word	0x00000000
        /*0930*/ 	.short	0x010a
        /*0932*/ 	.byte	0x3f
	.zero		1


	//   ....[138]....
        /*0934*/ 	.word	0x000078a0
        /*0938*/ 	.word	0x00000009
        /*093c*/ 	.word	0x00000000
        /*0940*/ 	.short	0x010a
        /*0942*/ 	.byte	0x3f
	.zero		1


	//   ....[139]....
        /*0944*/ 	.word	0x000078f0
        /*0948*/ 	.word	0x00000006
        /*094c*/ 	.word	0x00000000
        /*0950*/ 	.short	0x010a
        /*0952*/ 	.byte	0x3f
	.zero		1


	//   ....[140]....
        /*0954*/ 	.word	0x00007940
        /*0958*/ 	.word	0x00000009
        /*095c*/ 	.word	0x00000000
        /*0960*/ 	.short	0x010a
        /*0962*/ 	.byte	0x3f
	.zero		1


	//   ....[141]....
        /*0964*/ 	.word	0x00007990
        /*0968*/ 	.word	0x00000006
        /*096c*/ 	.word	0x00000000
        /*0970*/ 	.short	0x010a
        /*0972*/ 	.byte	0x3f
	.zero		1


	//   ....[142]....
        /*0974*/ 	.word	0x000079e0
        /*0978*/ 	.word	0x00000009
        /*097c*/ 	.word	0x00000000
        /*0980*/ 	.short	0x010a
        /*0982*/ 	.byte	0x3f
	.zero		1


	//   ....[143]....
        /*0984*/ 	.word	0x00007a30
        /*0988*/ 	.word	0x00000006
        /*098c*/ 	.word	0x00000000
        /*0990*/ 	.short	0x010a
        /*0992*/ 	.byte	0x3f
	.zero		1


	//   ....[144]....
        /*0994*/ 	.word	0x00007a80
        /*0998*/ 	.word	0x00000009
        /*099c*/ 	.word	0x00000000
        /*09a0*/ 	.short	0x010a
        /*09a2*/ 	.byte	0x3f
	.zero		1


	//   ....[145]....
        /*09a4*/ 	.word	0x00007ad0
        /*09a8*/ 	.word	0x00000006
        /*09ac*/ 	.word	0x00000000
        /*09b0*/ 	.short	0x010a
        /*09b2*/ 	.byte	0x3f
	.zero		1


	//   ....[146]....
        /*09b4*/ 	.word	0x00007b20
        /*09b8*/ 	.word	0x00000009
        /*09bc*/ 	.word	0x00000000
        /*09c0*/ 	.short	0x010a
        /*09c2*/ 	.byte	0x3f
	.zero		1


	//   ....[147]....
        /*09c4*/ 	.word	0x00007b70
        /*09c8*/ 	.word	0x00000006
        /*09cc*/ 	.word	0x00000000
        /*09d0*/ 	.short	0x010a
        /*09d2*/ 	.byte	0x3f
	.zero		1


	//   ....[148]....
        /*09d4*/ 	.word	0x00007bc0
        /*09d8*/ 	.word	0x00000009
        /*09dc*/ 	.word	0x00000000
        /*09e0*/ 	.short	0x010a
        /*09e2*/ 	.byte	0x3f
	.zero		1


	//   ....[149]....
        /*09e4*/ 	.word	0x00007c10
        /*09e8*/ 	.word	0x00000006
        /*09ec*/ 	.word	0x00000000
        /*09f0*/ 	.short	0x010a
        /*09f2*/ 	.byte	0x3f
	.zero		1


	//   ....[150]....
        /*09f4*/ 	.word	0x00007c60
        /*09f8*/ 	.word	0x00000009
        /*09fc*/ 	.word	0x00000000
        /*0a00*/ 	.short	0x010a
        /*0a02*/ 	.byte	0x3f
	.zero		1


	//   ....[151]....
        /*0a04*/ 	.word	0x00007cb0
        /*0a08*/ 	.word	0x00000006
        /*0a0c*/ 	.word	0x00000000
        /*0a10*/ 	.short	0x010a
        /*0a12*/ 	.byte	0x3f
	.zero		1


	//   ....[152]....
        /*0a14*/ 	.word	0x00007d00
        /*0a18*/ 	.word	0x00000009
        /*0a1c*/ 	.word	0x00000000
        /*0a20*/ 	.short	0x010a
        /*0a22*/ 	.byte	0x3f
	.zero		1


	//   ....[153]....
        /*0a24*/ 	.word	0x00007d50
        /*0a28*/ 	.word	0x00000006
        /*0a2c*/ 	.word	0x00000000
        /*0a30*/ 	.short	0x010a
        /*0a32*/ 	.byte	0x3f
	.zero		1


	//----- nvinfo : EIATTR_NUM_MBARRIERS
	.align		4
.L_28:
        /*0a34*/ 	.byte	0x03, 0x38
        /*0a36*/ 	.short	0x004a


	//----- nvinfo : EIATTR_EXIT_INSTR_OFFSETS
	.align		4
        /*0a38*/ 	.byte	0x04, 0x1c
        /*0a3a*/ 	.short	(.L_30 - .L_29)


	//   ....[0]....
.L_29:
        /*0a3c*/ 	.word	0x00001740


	//   ....[1]....
        /*0a40*/ 	.word	0x000017a0


	//   ....[2]....
        /*0a44*/ 	.word	0x00004ed0


	//   ....[3]....
        /*0a48*/ 	.word	0x00004f00


	//   ....[4]....
        /*0a4c*/ 	.word	0x000070c0


	//----- nvinfo : EIATTR_MAX_THREADS
	.align		4
.L_30:
        /*0a50*/ 	.byte	0x04, 0x05
        /*0a52*/ 	.short	(.L_32 - .L_31)
.L_31:
        /*0a54*/ 	.word	0x00000180
        /*0a58*/ 	.word	0x00000001
        /*0a5c*/ 	.word	0x00000001


	//----- nvinfo : EIATTR_CRS_STACK_SIZE
	.align		4
.L_32:
        /*0a60*/ 	.byte	0x04, 0x1e
        /*0a62*/ 	.short	(.L_34 - .L_33)
.L_33:
        /*0a64*/ 	.word	0x00000000


	//----- nvinfo : EIATTR_CBANK_PARAM_SIZE
	.align		4
.L_34:
        /*0a68*/ 	.byte	0x03, 0x19
        /*0a6a*/ 	.short	0x0570


	//----- nvinfo : EIATTR_PARAM_CBANK
	.align		4
        /*0a6c*/ 	.byte	0x04, 0x0a
        /*0a6e*/ 	.short	(.L_36 - .L_35)
	.align		4
.L_35:
        /*0a70*/ 	.word	index@(.nv.constant0._ZN7cutlass13device_kernelINS_4gemm6kernel13GemmUniversalIN4cute5tupleIJiiiiEEENS1_10collective13CollectiveMmaINS1_40MainloopSm90TmaGmmaWarpSpecializedSparseILi34ENS5_IJNS4_1CILi1EEENSA_ILi2EEESB_EEENS1_32KernelTmaWarpSpecializedPingpongEEENS5_IJNSA_ILi64EEESG_SG_EEEaNS5_IJNS4_6LayoutINS5_IJiNS5_IJSC_iEEEiEEENS5_IJlNS5_IJSB_SC_EEElEEEEENSI_INS5_IJNS5_IJSG_iEEESO_iEEENS5_IJNS5_IJSG_NSA_ILi4096EEEEEENS5_IJSB_lEEElEEEEEEEEaNS5_IJlSB_lEEENS4_8TiledMMAINS4_8MMA_AtomIJNS4_4SM904GMMA6SPARSE27GMMA_64x64x64_S32S8S8_SS_TNILNS10_9SparseSelE0EEEEEENSI_INS5_IJSB_SB_SB_EEENS5_IJNSA_ILi0EEES17_S17_EEEEENS5_IJNS4_10UnderscoreES1A_S1A_EEEEENS4_23SM90_TMA_LOAD_MULTICASTENS4_14ComposedLayoutINS4_7SwizzleILi1ELi4ELi3EEENS4_25smem_sparse_ptr_flag_bitsILi2ELi8EEENSI_INS5_IJNS5_IJSB_NSA_ILi8EEEEEENS5_IJSC_NSA_ILi32EEEEEEEEENS5_IJNS5_IJS17_SG_EEESL_EEEEEEEvNS4_8identityENS4_13SM90_TMA_LOADENS1E_INS1F_ILi2ELi4ELi3EEENS4_18smem_ptr_flag_bitsILi8EEENSI_INS5_IJS1J_SG_EEENS5_IJSG_SB_EEEEEEEvS1S_EENS_8epilogue10collective6detail29Sm90TmaWarpSpecializedAdapterINS23_15DefaultEpilogueIiNS5_IJSB_llEEES27_NS22_6thread17LinearCombinationIiLi1EiiLNS28_9ScaleType4KindE0ELNS_15FloatRoundStyleE2EiEENS1_15EpilogueDefaultEEEEEvvEEEEvNT_6ParamsE)
        /*0a74*/ 	.short	0x0210
        /*0a76*/ 	.short	0x0570


	//----- nvinfo : EIATTR_SW_WAR
	.align		4
.L_36:
        /*0a78*/ 	.byte	0x04, 0x36
        /*0a7a*/ 	.short	(.L_38 - .L_37)
.L_37:
        /*0a7c*/ 	.word	0x00000008
.L_38:


//--------------------- .nv.callgraph             --------------------------
	.section	.nv.callgraph,"",@"SHT_CUDA_CALLGRAPH"
	.align	4
	.sectionentsize	8
	.align		4
        /*0000*/ 	.word	0x00000000
	.align		4
        /*0004*/ 	.word	0xffffffff
	.align		4
        /*0008*/ 	.word	0x00000000
	.align		4
        /*000c*/ 	.word	0xfffffffe
	.align		4
        /*0010*/ 	.word	0x00000000
	.align		4
        /*0014*/ 	.word	0xfffffffd
	.align		4
        /*0018*/ 	.word	0x00000000
	.align		4
        /*001c*/ 	.word	0xfffffffc


//--------------------- .nv.constant4             --------------------------
	.section	.nv.constant4,"a",@progbits
	.align	8
	.align		8
.nv.constant4:
        /*0000*/ 	.dword	_ZN39_INTERNAL_4f27f983_4_k_cu_601f30d6_33944cuda3std3__45__cpo5beginE
	.align		8
        /*0008*/ 	.dword	_ZN39_INTERNAL_4f27f983_4_k_cu_601f30d6_33944cuda3std3__45__cpo3endE
	.align		8
        /*0010*/ 	.dword	_ZN39_INTERNAL_4f27f983_4_k_cu_601f30d6_33944cuda3std3__45__cpo6cbeginE
	.align		8
        /*0018*/ 	.dword	_ZN39_INTERNAL_4f27f983_4_k_cu_601f30d6_33944cuda3std3__45__cpo4cendE
	.align		8
        /*0020*/ 	.dword	_ZN39_INTERNAL_4f27f983_4_k_cu_601f30d6_33944cuda3std3__441_GLOBAL__N__4f27f983_4_k_cu_601f30d6_33946ignoreE
	.align		8
        /*0028*/ 	.dword	_ZN39_INTERNAL_4f27f983_4_k_cu_601f30d6_33944cuda3std3__419piecewise_constructE
	.align		8
        /*0030*/ 	.dword	_ZN39_INTERNAL_4f27f983_4_k_cu_601f30d6_33944cuda3std3__48in_placeE
	.align		8
        /*0038*/ 	.dword	_ZN39_INTERNAL_4f27f983_4_k_cu_601f30d6_33944cuda3std6ranges3__45__cpo4swapE
	.align		8
        /*0040*/ 	.dword	_ZN39_INTERNAL_4f27f983_4_k_cu_601f30d6_33944cuda3std6ranges3__45__cpo9iter_moveE
	.align		8
        /*0048*/ 	.dword	_ZN39_INTERNAL_4f27f983_4_k_cu_601f30d6_33944cute7productE
	.align		8
        /*0050*/ 	.dword	_ZN39_INTERNAL_4f27f983_4_k_cu_601f30d6_33944cute1_E


//--------------------- .text._ZN7cutlass13device_kernelINS_4gemm6kernel13GemmUniversalIN4cute5tupleIJiiiiEEENS1_10collective13CollectiveMmaINS1_40MainloopSm90TmaGmmaWarpSpecializedSparseILi34ENS5_IJNS4_1CILi1EEENSA_ILi2EEESB_EEENS1_32KernelTmaWarpSpecializedPingpongEEENS5_IJNSA_ILi64EEESG_SG_EEEaNS5_IJNS4_6LayoutINS5_IJiNS5_IJSC_iEEEiEEENS5_IJlNS5_IJSB_SC_EEElEEEEENSI_INS5_IJNS5_IJSG_iEEESO_iEEENS5_IJNS5_IJSG_NSA_ILi4096EEEEEENS5_IJSB_lEEElEEEEEEEEaNS5_IJlSB_lEEENS4_8TiledMMAINS4_8MMA_AtomIJNS4_4SM904GMMA6SPARSE27GMMA_64x64x64_S32S8S8_SS_TNILNS10_9SparseSelE0EEEEEENSI_INS5_IJSB_SB_SB_EEENS5_IJNSA_ILi0EEES17_S17_EEEEENS5_IJNS4_10UnderscoreES1A_S1A_EEEEENS4_23SM90_TMA_LOAD_MULTICASTENS4_14ComposedLayoutINS4_7SwizzleILi1ELi4ELi3EEENS4_25smem_sparse_ptr_flag_bitsILi2ELi8EEENSI_INS5_IJNS5_IJSB_NSA_ILi8EEEEEENS5_IJSC_NSA_ILi32EEEEEEEEENS5_IJNS5_IJS17_SG_EEESL_EEEEEEEvNS4_8identityENS4_13SM90_TMA_LOADENS1E_INS1F_ILi2ELi4ELi3EEENS4_18smem_ptr_flag_bitsILi8EEENSI_INS5_IJS1J_SG_EEENS5_IJSG_SB_EEEEEEEvS1S_EENS_8epilogue10collective6detail29Sm90TmaWarpSpecializedAdapterINS23_15DefaultEpilogueIiNS5_IJSB_llEEES27_NS22_6thread17LinearCombinationIiLi1EiiLNS28_9ScaleType4KindE0ELNS_15FloatRoundStyleE2EiEENS1_15EpilogueDefaultEEEEEvvEEEEvNT_6ParamsE --------------------------
	.section	.text._ZN7cutlass13device_kernelINS_4gemm6kernel13GemmUniversalIN4cute5tupleIJiiiiEEENS1_10collective13CollectiveMmaINS1_40MainloopSm90TmaGmmaWarpSpecializedSparseILi34ENS5_IJNS4_1CILi1EEENSA_ILi2EEESB_EEENS1_32KernelTmaWarpSpecializedPingpongEEENS5_IJNSA_ILi64EEESG_SG_EEEaNS5_IJNS4_6LayoutINS5_IJiNS5_IJSC_iEEEiEEENS5_IJlNS5_IJSB_SC_EEElEEEEENSI_INS5_IJNS5_IJSG_iEEESO_iEEENS5_IJNS5_IJSG_NSA_ILi4096EEEEEENS5_IJSB_lEEElEEEEEEEEaNS5_IJlSB_lEEENS4_8TiledMMAINS4_8MMA_AtomIJNS4_4SM904GMMA6SPARSE27GMMA_64x64x64_S32S8S8_SS_TNILNS10_9SparseSelE0EEEEEENSI_INS5_IJSB_SB_SB_EEENS5_IJNSA_ILi0EEES17_S17_EEEEENS5_IJNS4_10UnderscoreES1A_S1A_EEEEENS4_23SM90_TMA_LOAD_MULTICASTENS4_14ComposedLayoutINS4_7SwizzleILi1ELi4ELi3EEENS4_25smem_sparse_ptr_flag_bitsILi2ELi8EEENSI_INS5_IJNS5_IJSB_NSA_ILi8EEEEEENS5_IJSC_NSA_ILi32EEEEEEEEENS5_IJNS5_IJS17_SG_EEESL_EEEEEEEvNS4_8identityENS4_13SM90_TMA_LOADENS1E_INS1F_ILi2ELi4ELi3EEENS4_18smem_ptr_flag_bitsILi8EEENSI_INS5_IJS1J_SG_EEENS5_IJSG_SB_EEEEEEEvS1S_EENS_8epilogue10collective6detail29Sm90TmaWarpSpecializedAdapterINS23_15DefaultEpilogueIiNS5_IJSB_llEEES27_NS22_6thread17LinearCombinationIiLi1EiiLNS28_9ScaleType4KindE0ELNS_15FloatRoundStyleE2EiEENS1_15EpilogueDefaultEEEEEvvEEEEvNT_6ParamsE,"ax",@progbits
	.align	128
.text._ZN7cutlass13device_kernelINS_4gemm6kernel13GemmUniversalIN4cute5tupleIJiiiiEEENS1_10collective13CollectiveMmaINS1_40MainloopSm90TmaGmmaWarpSpecializedSparseILi34ENS5_IJNS4_1CILi1EEENSA_ILi2EEESB_EEENS1_32KernelTmaWarpSpecializedPingpongEEENS5_IJNSA_ILi64EEESG_SG_EEEaNS5_IJNS4_6LayoutINS5_IJiNS5_IJSC_iEEEiEEENS5_IJlNS5_IJSB_SC_EEElEEEEENSI_INS5_IJNS5_IJSG_iEEESO_iEEENS5_IJNS5_IJSG_NSA_ILi4096EEEEEENS5_IJSB_lEEElEEEEEEEEaNS5_IJlSB_lEEENS4_8TiledMMAINS4_8MMA_AtomIJNS4_4SM904GMMA6SPARSE27GMMA_64x64x64_S32S8S8_SS_TNILNS10_9SparseSelE0EEEEEENSI_INS5_IJSB_SB_SB_EEENS5_IJNSA_ILi0EEES17_S17_EEEEENS5_IJNS4_10UnderscoreES1A_S1A_EEEEENS4_23SM90_TMA_LOAD_MULTICASTENS4_14ComposedLayoutINS4_7SwizzleILi1ELi4ELi3EEENS4_25smem_sparse_ptr_flag_bitsILi2ELi8EEENSI_INS5_IJNS5_IJSB_NSA_ILi8EEEEEENS5_IJSC_NSA_ILi32EEEEEEEEENS5_IJNS5_IJS17_SG_EEESL_EEEEEEEvNS4_8identityENS4_13SM90_TMA_LOADENS1E_INS1F_ILi2ELi4ELi3EEENS4_18smem_ptr_flag_bitsILi8EEENSI_INS5_IJS1J_SG_EEENS5_IJSG_SB_EEEEEEEvS1S_EENS_8epilogue10collective6detail29Sm90TmaWarpSpecializedAdapterINS23_15DefaultEpilogueIiNS5_IJSB_llEEES27_NS22_6thread17LinearCombinationIiLi1EiiLNS28_9ScaleType4KindE0ELNS_15FloatRoundStyleE2EiEENS1_15EpilogueDefaultEEEEEvvEEEEvNT_6ParamsE:
        .type           _ZN7cutlass13device_kernelINS_4gemm6kernel13GemmUniversalIN4cute5tupleIJiiiiEEENS1_10collective13CollectiveMmaINS1_40MainloopSm90TmaGmmaWarpSpecializedSparseILi34ENS5_IJNS4_1CILi1EEENSA_ILi2EEESB_EEENS1_32KernelTmaWarpSpecializedPingpongEEENS5_IJNSA_ILi64EEESG_SG_EEEaNS5_IJNS4_6LayoutINS5_IJiNS5_IJSC_iEEEiEEENS5_IJlNS5_IJSB_SC_EEElEEEEENSI_INS5_IJNS5_IJSG_iEEESO_iEEENS5_IJNS5_IJSG_NSA_ILi4096EEEEEENS5_IJSB_lEEElEEEEEEEEaNS5_IJlSB_lEEENS4_8TiledMMAINS4_8MMA_AtomIJNS4_4SM904GMMA6SPARSE27GMMA_64x64x64_S32S8S8_SS_TNILNS10_9SparseSelE0EEEEEENSI_INS5_IJSB_SB_SB_EEENS5_IJNSA_ILi0EEES17_S17_EEEEENS5_IJNS4_10UnderscoreES1A_S1A_EEEEENS4_23SM90_TMA_LOAD_MULTICASTENS4_14ComposedLayoutINS4_7SwizzleILi1ELi4ELi3EEENS4_25smem_sparse_ptr_flag_bitsILi2ELi8EEENSI_INS5_IJNS5_IJSB_NSA_ILi8EEEEEENS5_IJSC_NSA_ILi32EEEEEEEEENS5_IJNS5_IJS17_SG_EEESL_EEEEEEEvNS4_8identityENS4_13SM90_TMA_LOADENS1E_INS1F_ILi2ELi4ELi3EEENS4_18smem_ptr_flag_bitsILi8EEENSI_INS5_IJS1J_SG_EEENS5_IJSG_SB_EEEEEEEvS1S_EENS_8epilogue10collective6detail29Sm90TmaWarpSpecializedAdapterINS23_15DefaultEpilogueIiNS5_IJSB_llEEES27_NS22_6thread17LinearCombinationIiLi1EiiLNS28_9ScaleType4KindE0ELNS_15FloatRoundStyleE2EiEENS1_15EpilogueDefaultEEEEEvvEEEEvNT_6ParamsE,@function
        .size           _ZN7cutlass13device_kernelINS_4gemm6kernel13GemmUniversalIN4cute5tupleIJiiiiEEENS1_10collective13CollectiveMmaINS1_40MainloopSm90TmaGmmaWarpSpecializedSparseILi34ENS5_IJNS4_1CILi1EEENSA_ILi2EEESB_EEENS1_32KernelTmaWarpSpecializedPingpongEEENS5_IJNSA_ILi64EEESG_SG_EEEaNS5_IJNS4_6LayoutINS5_IJiNS5_IJSC_iEEEiEEENS5_IJlNS5_IJSB_SC_EEElEEEEENSI_INS5_IJNS5_IJSG_iEEESO_iEEENS5_IJNS5_IJSG_NSA_ILi4096EEEEEENS5_IJSB_lEEElEEEEEEEEaNS5_IJlSB_lEEENS4_8TiledMMAINS4_8MMA_AtomIJNS4_4SM904GMMA6SPARSE27GMMA_64x64x64_S32S8S8_SS_TNILNS10_9SparseSelE0EEEEEENSI_INS5_IJSB_SB_SB_EEENS5_IJNSA_ILi0EEES17_S17_EEEEENS5_IJNS4_10UnderscoreES1A_S1A_EEEEENS4_23SM90_TMA_LOAD_MULTICASTENS4_14ComposedLayoutINS4_7SwizzleILi1ELi4ELi3EEENS4_25smem_sparse_ptr_flag_bitsILi2ELi8EEENSI_INS5_IJNS5_IJSB_NSA_ILi8EEEEEENS5_IJSC_NSA_ILi32EEEEEEEEENS5_IJNS5_IJS17_SG_EEESL_EEEEEEEvNS4_8identityENS4_13SM90_TMA_LOADENS1E_INS1F_ILi2ELi4ELi3EEENS4_18smem_ptr_flag_bitsILi8EEENSI_INS5_IJS1J_SG_EEENS5_IJSG_SB_EEEEEEEvS1S_EENS_8epilogue10collective6detail29Sm90TmaWarpSpecializedAdapterINS23_15DefaultEpilogueIiNS5_IJSB_llEEES27_NS22_6thread17LinearCombinationIiLi1EiiLNS28_9ScaleType4KindE0ELNS_15FloatRoundStyleE2EiEENS1_15EpilogueDefaultEEEEEvvEEEEvNT_6ParamsE,(.L_x_193 - _ZN7cutlass13device_kernelINS_4gemm6kernel13GemmUniversalIN4cute5tupleIJiiiiEEENS1_10collective13CollectiveMmaINS1_40MainloopSm90TmaGmmaWarpSpecializedSparseILi34ENS5_IJNS4_1CILi1EEENSA_ILi2EEESB_EEENS1_32KernelTmaWarpSpecializedPingpongEEENS5_IJNSA_ILi64EEESG_SG_EEEaNS5_IJNS4_6LayoutINS5_IJiNS5_IJSC_iEEEiEEENS5_IJlNS5_IJSB_SC_EEElEEEEENSI_INS5_IJNS5_IJSG_iEEESO_iEEENS5_IJNS5_IJSG_NSA_ILi4096EEEEEENS5_IJSB_lEEElEEEEEEEEaNS5_IJlSB_lEEENS4_8TiledMMAINS4_8MMA_AtomIJNS4_4SM904GMMA6SPARSE27GMMA_64x64x64_S32S8S8_SS_TNILNS10_9SparseSelE0EEEEEENSI_INS5_IJSB_SB_SB_EEENS5_IJNSA_ILi0EEES17_S17_EEEEENS5_IJNS4_10UnderscoreES1A_S1A_EEEEENS4_23SM90_TMA_LOAD_MULTICASTENS4_14ComposedLayoutINS4_7SwizzleILi1ELi4ELi3EEENS4_25smem_sparse_ptr_flag_bitsILi2ELi8EEENSI_INS5_IJNS5_IJSB_NSA_ILi8EEEEEENS5_IJSC_NSA_ILi32EEEEEEEEENS5_IJNS5_IJS17_SG_EEESL_EEEEEEEvNS4_8identityENS4_13SM90_TMA_LOADENS1E_INS1F_ILi2ELi4ELi3EEENS4_18smem_ptr_flag_bitsILi8EEENSI_INS5_IJS1J_SG_EEENS5_IJSG_SB_EEEEEEEvS1S_EENS_8epilogue10collective6detail29Sm90TmaWarpSpecializedAdapterINS23_15DefaultEpilogueIiNS5_IJSB_llEEES27_NS22_6thread17LinearCombinationIiLi1EiiLNS28_9ScaleType4KindE0ELNS_15FloatRoundStyleE2EiEENS1_15EpilogueDefaultEEEEEvvEEEEvNT_6ParamsE)
        .other          _ZN7cutlass13device_kernelINS_4gemm6kernel13GemmUniversalIN4cute5tupleIJiiiiEEENS1_10collective13CollectiveMmaINS1_40MainloopSm90TmaGmmaWarpSpecializedSparseILi34ENS5_IJNS4_1CILi1EEENSA_ILi2EEESB_EEENS1_32KernelTmaWarpSpecializedPingpongEEENS5_IJNSA_ILi64EEESG_SG_EEEaNS5_IJNS4_6LayoutINS5_IJiNS5_IJSC_iEEEiEEENS5_IJlNS5_IJSB_SC_EEElEEEEENSI_INS5_IJNS5_IJSG_iEEESO_iEEENS5_IJNS5_IJSG_NSA_ILi4096EEEEEENS5_IJSB_lEEElEEEEEEEEaNS5_IJlSB_lEEENS4_8TiledMMAINS4_8MMA_AtomIJNS4_4SM904GMMA6SPARSE27GMMA_64x64x64_S32S8S8_SS_TNILNS10_9SparseSelE0EEEEEENSI_INS5_IJSB_SB_SB_EEENS5_IJNSA_ILi0EEES17_S17_EEEEENS5_IJNS4_10UnderscoreES1A_S1A_EEEEENS4_23SM90_TMA_LOAD_MULTICASTENS4_14ComposedLayoutINS4_7SwizzleILi1ELi4ELi3EEENS4_25smem_sparse_ptr_flag_bitsILi2ELi8EEENSI_INS5_IJNS5_IJSB_NSA_ILi8EEEEEENS5_IJSC_NSA_ILi32EEEEEEEEENS5_IJNS5_IJS17_SG_EEESL_EEEEEEEvNS4_8identityENS4_13SM90_TMA_LOADENS1E_INS1F_ILi2ELi4ELi3EEENS4_18smem_ptr_flag_bitsILi8EEENSI_INS5_IJS1J_SG_EEENS5_IJSG_SB_EEEEEEEvS1S_EENS_8epilogue10collective6detail29Sm90TmaWarpSpecializedAdapterINS23_15DefaultEpilogueIiNS5_IJSB_llEEES27_NS22_6thread17LinearCombinationIiLi1EiiLNS28_9ScaleType4KindE0ELNS_15FloatRoundStyleE2EiEENS1_15EpilogueDefaultEEEEEvvEEEEvNT_6ParamsE,@"STO_CUDA_ENTRY STV_DEFAULT"
_ZN7cutlass13device_kernelINS_4gemm6kernel13GemmUniversalIN4cute5tupleIJiiiiEEENS1_10collective13CollectiveMmaINS1_40MainloopSm90TmaGmmaWarpSpecializedSparseILi34ENS5_IJNS4_1CILi1EEENSA_ILi2EEESB_EEENS1_32KernelTmaWarpSpecializedPingpongEEENS5_IJNSA_ILi64EEESG_SG_EEEaNS5_IJNS4_6LayoutINS5_IJiNS5_IJSC_iEEEiEEENS5_IJlNS5_IJSB_SC_EEElEEEEENSI_INS5_IJNS5_IJSG_iEEESO_iEEENS5_IJNS5_IJSG_NSA_ILi4096EEEEEENS5_IJSB_lEEElEEEEEEEEaNS5_IJlSB_lEEENS4_8TiledMMAINS4_8MMA_AtomIJNS4_4SM904GMMA6SPARSE27GMMA_64x64x64_S32S8S8_SS_TNILNS10_9SparseSelE0EEEEEENSI_INS5_IJSB_SB_SB_EEENS5_IJNSA_ILi0EEES17_S17_EEEEENS5_IJNS4_10UnderscoreES1A_S1A_EEEEENS4_23SM90_TMA_LOAD_MULTICASTENS4_14ComposedLayoutINS4_7SwizzleILi1ELi4ELi3EEENS4_25smem_sparse_ptr_flag_bitsILi2ELi8EEENSI_INS5_IJNS5_IJSB_NSA_ILi8EEEEEENS5_IJSC_NSA_ILi32EEEEEEEEENS5_IJNS5_IJS17_SG_EEESL_EEEEEEEvNS4_8identityENS4_13SM90_TMA_LOADENS1E_INS1F_ILi2ELi4ELi3EEENS4_18smem_ptr_flag_bitsILi8EEENSI_INS5_IJS1J_SG_EEENS5_IJSG_SB_EEEEEEEvS1S_EENS_8epilogue10collective6detail29Sm90TmaWarpSpecializedAdapterINS23_15DefaultEpilogueIiNS5_IJSB_llEEES27_NS22_6thread17LinearCombinationIiLi1EiiLNS28_9ScaleType4KindE0ELNS_15FloatRoundStyleE2EiEENS1_15EpilogueDefaultEEEEEvvEEEEvNT_6ParamsE:
[----:B------:R-:W-:Y:S01]  /*0000*/  LDC R1, c[0x0][0x28] ;  /* 0x00000a00ff017b82 */ /* 0x000fe20000000800 */
[----:B------:R-:W0:Y:S01]  /*0010*/  S2R R10, SR_TID.X ;  /* 0x00000000000a7919 */ /* 0x000e220000002100 */
[----:B------:R-:W-:Y:S01]  /*0020*/  ELECT P0, URZ, PT ;  /* 0x00000000003f782f */ /* 0x000fe20003800000 */
[----:B------:R-:W-:Y:S01]  /*0030*/  BSSY B0, `(.L_x_0) ;  /* 0x0000012000007945 */ /* 0x000fe20003800000 */
[--C-:B0-----:R-:W-:Y:S02]  /*0040*/  SHF.R.U32.HI R0, RZ, 0x5, R10.reuse ;  /* 0x00000005ff007819 */ /* 0x101fe4000001160a */
[----:B------:R-:W-:-:S03]  /*0050*/  SHF.R.U32.HI R4, RZ, 0x7, R10 ;  /* 0x00000007ff047819 */ /* 0x000fc6000001160a */
[----:B------:R-:W0:Y:S04]  /*0060*/  SHFL.IDX PT, R2, R0, RZ, 0x1f ;  /* 0x00001fff00027589 */ /* 0x000e2800000e0000 */
[----:B------:R1:W2:Y:S01]  /*0070*/  SHFL.IDX PT, R5, R4, RZ, 0x1f ;  /* 0x00001fff04057589 */ /* 0x0002a200000e0000 */
[----:B0-----:R-:W-:-:S13]  /*0080*/  ISETP.NE.OR P0, PT, R2, RZ, !P0 ;  /* 0x000000ff0200720c */ /* 0x001fda0004705670 */
[----:B-12---:R-:W-:Y:S05]  /*0090*/  @P0 BRA `(.L_x_1) ;  /* 0x00000000002c0947 */ /* 0x006fea0003800000 */
[----:B------:R-:W-:Y:S02]  /*00a0*/  ULDC.64 UR4, c[0x0][0x198] ;  /* 0x0000660000047ab9 */ /* 0x000fe40000000a00 */
[----:B------:R-:W-:Y:S02]  /*00b0*/  UIADD3 UR6, UP0, UR4, 0xf0, URZ ;  /* 0x000000f004067890 */ /* 0x000fe4000ff1e03f */
[----:B------:R-:W-:Y:S02]  /*00c0*/  UIADD3 UR8, UP1, UR4, 0x1f0, URZ ;  /* 0x000001f004087890 */ /* 0x000fe4000ff3e03f */
[----:B------:R-:W-:Y:S02]  /*00d0*/  UIADD3 UR4, UP2, UR4, 0x2f0, URZ ;  /* 0x000002f004047890 */ /* 0x000fe4000ff5e03f */
[----:B------:R-:W-:Y:S02]  /*00e0*/  UIADD3.X UR7, URZ, UR5, URZ, UP0, !UPT ;  /* 0x000000053f077290 */ /* 0x000fe400087fe43f */
[----:B------:R-:W-:-:S02]  /*00f0*/  UIADD3.X UR9, URZ, UR5, URZ, UP1, !UPT ;  /* 0x000000053f097290 */ /* 0x000fc40008ffe43f */
[----:B------:R-:W-:-:S05]  /*0100*/  UIADD3.X UR5, URZ, UR5, URZ, UP2, !UPT ;  /* 0x000000053f057290 */ /* 0x000fca00097fe43f */
[----:B------:R0:W-:Y:S02]  /*0110*/  UTMACCTL.PF [UR6] ;  /* 0x00000000060079b9 */ /* 0x0001e40008040000 */
[----:B------:R0:W-:Y:S02]  /*0120*/  UTMACCTL.PF [UR8] ;  /* 0x00000000080079b9 */ /* 0x0001e40008040000 */
[----:B------:R0:W-:Y:S02]  /*0130*/  UTMACCTL.PF [UR4] ;  /* 0x00000000040079b9 */ /* 0x0001e40008040000 */
[----:B0-----:R-:W-:Y:S01]  /*0140*/  NOP ;  /* 0x0000000000007918 */ /* 0x001fe20000000000 */
.L_x_1:
[----:B------:R-:W-:Y:S05]  /*0150*/  BSYNC B0 ;  /* 0x0000000000007941 */ /* 0x000fea0003800000 */
.L_x_0:
[----:B------:R-:W0:Y:S01]  /*0160*/  SHFL.IDX PT, R6, R0, RZ, 0x1f ;  /* 0x00001fff00067589 */ /* 0x000e2200000e0000 */
[----:B------:R-:W-:Y:S02]  /*0170*/  SHF.R.S32.HI R3, RZ, 0x1f, R10 ;  /* 0x0000001fff037819 */ /* 0x000fe4000001140a */
[----:B0-----:R-:W-:-:S13]  /*0180*/  ISETP.NE.AND P0, PT, R6, RZ, PT ;  /* 0x000000ff0600720c */ /* 0x001fda0003f05270 */
[----:B------:R-:W-:Y:S05]  /*0190*/  @P0 BRA `(.L_x_2) ;  /* 0x0000000400540947 */ /* 0x000fea0003800000 */
[----:B------:R-:W-:Y:S01]  /*01a0*/  ELECT P0, URZ, PT ;  /* 0x00000000003f782f */ /* 0x000fe20003800000 */
[----:B------:R-:W-:-:S12]  /*01b0*/  BSSY B0, `(.L_x_2) ;  /* 0x0000053000007945 */ /* 0x000fd80003800000 */
[----:B------:R-:W-:Y:S05]  /*01c0*/  @!P0 BRA `(.L_x_3) ;  /* 0x0000000400448947 */ /* 0x000fea0003800000 */
[----:B------:R-:W0:Y:S01]  /*01d0*/  S2UR UR8, SR_CgaCtaId ;  /* 0x00000000000879c3 */ /* 0x000e220000008800 */
[----:B------:R-:W-:Y:S01]  /*01e0*/  UMOV UR4, 0x400 ;  /* 0x0000040000047882 */ /* 0x000fe20000000000 */
[----:B------:R-:W-:Y:S01]  /*01f0*/  UMOV UR5, 0x1 ;  /* 0x0000000100057882 */ /* 0x000fe20000000000 */
[----:B------:R-:W-:Y:S02]  /*0200*/  UMOV UR6, 0x2 ;  /* 0x0000000200067882 */ /* 0x000fe40000000000 */
[----:B------:R-:W-:-:S04]  /*0210*/  UIADD3 UR6, -UR6, 0x100000, URZ ;  /* 0x0010000006067890 */ /* 0x000fc8000fffe13f */
[----:B------:R-:W-:Y:S02]  /*0220*/  USHF.L.U32 UR7, UR6, 0xb, URZ ;  /* 0x0000000b06077899 */ /* 0x000fe4000800063f */
[----:B------:R-:W-:Y:S02]  /*0230*/  USHF.L.U32 UR6, UR6, 0x1, URZ ;  /* 0x0000000106067899 */ /* 0x000fe4000800063f */
[----:B0-----:R-:W-:Y:S02]  /*0240*/  ULEA UR8, UR8, UR4, 0x18 ;  /* 0x0000000408087291 */ /* 0x001fe4000f8ec03f */
[----:B------:R-:W-:-:S04]  /*0250*/  UIADD3 UR4, -UR5, 0x100000, URZ ;  /* 0x0010000005047890 */ /* 0x000fc8000fffe13f */
[----:B------:R-:W-:Y:S02]  /*0260*/  USHF.L.U32 UR5, UR4, 0xb, URZ ;  /* 0x0000000b04057899 */ /* 0x000fe4000800063f */
[----:B------:R-:W-:Y:S01]  /*0270*/  USHF.L.U32 UR4, UR4, 0x1, URZ ;  /* 0x0000000104047899 */ /* 0x000fe2000800063f */
[----:B------:R-:W0:Y:S11]  /*0280*/  FENCE.VIEW.ASYNC.S ;  /* 0x00000000000073c6 */ /* 0x000e360000000000 */
[----:B0-----:R0:W1:Y:S01]  /*0290*/  SYNCS.EXCH.64 URZ, [UR8], UR4 ;  /* 0x00000004083f75b2 */ /* 0x0010620008000100 */
[----:B------:R0:W2:Y:S01]  /*02a0*/  SYNCS.EXCH.64 URZ, [UR8+0x110], UR6 ;  /* 0x00011006083f75b2 */ /* 0x0000a20008000100 */
[----:B------:R0:W3:Y:S01]  /*02b0*/  SYNCS.EXCH.64 URZ, [UR8+0x8], UR4 ;  /* 0x00000804083f75b2 */ /* 0x0000e20008000100 */
[----:B------:R0:W4:Y:S01]  /*02c0*/  SYNCS.EXCH.64 URZ, [UR8+0x118], UR6 ;  /* 0x00011806083f75b2 */ /* 0x0001220008000100 */
[----:B------:R0:W0:Y:S01]  /*02d0*/  SYNCS.EXCH.64 URZ, [UR8+0x10], UR4 ;  /* 0x00001004083f75b2 */ /* 0x0000220008000100 */
        /* <DEDUP_REMOVED lines=63> */
[----:B-1234-:R-:W-:Y:S01]  /*06d0*/  NOP ;  /* 0x0000000000007918 */ /* 0x01efe20000000000 */
.L_x_3:
[----:B0-----:R-:W-:Y:S05]  /*06e0*/  BSYNC B0 ;  /* 0x0000000000007941 */ /* 0x001fea0003800000 */
.L_x_2:
[----:B------:R-:W-:Y:S01]  /*06f0*/  LEA.HI R3, R3, R10, RZ, 0x7 ;  /* 0x0000000a03037211 */ /* 0x000fe200078f38ff */
[----:B------:R-:W0:Y:S01]  /*0700*/  SHFL.IDX PT, R12, R0, RZ, 0x1f ;  /* 0x00001fff000c7589 */ /* 0x000e2200000e0000 */
[----:B------:R-:W1:Y:S01]  /*0710*/  S2UR UR12, SR_CTAID.X ;  /* 0x00000000000c79c3 */ /* 0x000e620000002500 */
[----:B------:R-:W-:Y:S02]  /*0720*/  ELECT P0, URZ, PT ;  /* 0x00000000003f782f */ /* 0x000fe40003800000 */
[----:B------:R-:W-:Y:S01]  /*0730*/  LOP3.LUT R3, R3, 0xffffff80, RZ, 0xc0, !PT ;  /* 0xffffff8003037812 */ /* 0x000fe200078ec0ff */
[----:B------:R-:W2:Y:S01]  /*0740*/  SHFL.IDX PT, R9, R0, RZ, 0x1f ;  /* 0x00001fff00097589 */ /* 0x000ea200000e0000 */
[----:B------:R-:W-:Y:S01]  /*0750*/  ELECT P1, URZ, PT ;  /* 0x00000000003f782f */ /* 0x000fe20003820000 */
[----:B------:R-:W-:Y:S01]  /*0760*/  NOP ;  /* 0x0000000000007918 */ /* 0x000fe20000000000 */
[----:B------:R-:W-:Y:S01]  /*0770*/  ULDC UR4, c[0x0][0x150] ;  /* 0x0000540000047ab9 */ /* 0x000fe20000000800 */
[----:B------:R-:W-:Y:S01]  /*0780*/  IMAD.IADD R11, R10, 0x1, -R3 ;  /* 0x000000010a0b7824 */ /* 0x000fe200078e0a03 */
[----:B------:R-:W3:Y:S01]  /*0790*/  S2R R16, SR_CTAID.Y ;  /* 0x0000000000107919 */ /* 0x000ee20000002600 */
[----:B------:R-:W4:Y:S01]  /*07a0*/  LDC R25, c[0x0][0x148] ;  /* 0x00005200ff197b82 */ /* 0x000f220000000800 */
[----:B------:R-:W-:Y:S01]  /*07b0*/  UMOV UR9, 0x80 ;  /* 0x0000008000097882 */ /* 0x000fe20000000000 */
[----:B------:R-:W-:Y:S01]  /*07c0*/  NOP ;  /* 0x0000000000007918 */ /* 0x000fe20000000000 */
[----:B------:R-:W-:Y:S01]  /*07d0*/  SHF.R.S32.HI R24, RZ, 0x1f, R11 ;  /* 0x0000001fff187819 */ /* 0x000fe2000001140b */
[----:B------:R5:W4:Y:S01]  /*07e0*/  SHFL.IDX PT, R13, R4, RZ, 0x1f ;  /* 0x00001fff040d7589 */ /* 0x000b2200000e0000 */
[C---:B------:R-:W-:Y:S01]  /*07f0*/  VIADD R39, R5.reuse, 0xffffffff ;  /* 0xffffffff05277836 */ /* 0x040fe20000000000 */
[----:B------:R-:W-:-:S02]  /*0800*/  ISETP.NE.AND P2, PT, R5, RZ, PT ;  /* 0x000000ff0500720c */ /* 0x000fc40003f45270 */
[----:B------:R-:W-:Y:S02]  /*0810*/  LEA.HI R3, R24, R11, RZ, 0x3 ;  /* 0x0000000b18037211 */ /* 0x000fe400078f18ff */
[----:B------:R-:W-:Y:S02]  /*0820*/  ISETP.GE.U32.AND P5, PT, R39, 0x2, PT ;  /* 0x000000022700780c */ /* 0x000fe40003fa6070 */
[--C-:B------:R-:W-:Y:S02]  /*0830*/  SHF.R.S32.HI R7, RZ, 0x3, R3.reuse ;  /* 0x00000003ff077819 */ /* 0x100fe40000011403 */
[----:B------:R-:W-:Y:S02]  /*0840*/  SHF.R.S32.HI R8, RZ, 0x1f, R3 ;  /* 0x0000001fff087819 */ /* 0x000fe40000011403 */
[----:B0-----:R-:W-:Y:S02]  /*0850*/  ISETP.NE.OR P0, PT, R12, RZ, !P0 ;  /* 0x000000ff0c00720c */ /* 0x001fe40004705670 */
[----:B------:R-:W-:Y:S01]  /*0860*/  LEA.HI R8, R8, R7, RZ, 0x2 ;  /* 0x0000000708087211 */ /* 0x000fe200078f10ff */
[----:B------:R-:W0:Y:S01]  /*0870*/  LDC R12, c[0x0][0x140] ;  /* 0x00005000ff0c7b82 */ /* 0x000e220000000800 */
[----:B--2---:R-:W-:-:S02]  /*0880*/  ISETP.NE.OR P1, PT, R9, RZ, !P1 ;  /* 0x000000ff0900720c */ /* 0x004fc40004f25670 */
[----:B------:R-:W-:Y:S02]  /*0890*/  LOP3.LUT R8, R8, 0xfffffffc, RZ, 0xc0, !PT ;  /* 0xfffffffc08087812 */ /* 0x000fe400078ec0ff */
[----:B-1----:R-:W-:Y:S02]  /*08a0*/  I2FP.F32.U32 R0, UR12 ;  /* 0x0000000c00007c45 */ /* 0x002fe40008201000 */
[----:B------:R-:W-:Y:S01]  /*08b0*/  SHF.R.S32.HI R3, RZ, 0x1f, R2 ;  /* 0x0000001fff037819 */ /* 0x000fe20000011402 */
[----:B------:R-:W-:Y:S01]  /*08c0*/  IMAD.IADD R8, R7, 0x1, -R8 ;  /* 0x0000000107087824 */ /* 0x000fe200078e0a08 */
[----:B------:R-:W-:Y:S01]  /*08d0*/  SHF.R.S32.HI R7, RZ, 0x1f, R6 ;  /* 0x0000001fff077819 */ /* 0x000fe20000011406 */
[----:B------:R-:W-:Y:S01]  /*08e0*/  VOTEU.ALL UP0, P0 ;  /* 0x00000000003f7886 */ /* 0x000fe20000000000 */
[----:B------:R-:W-:Y:S01]  /*08f0*/  FMUL R0, R0, UR4 ;  /* 0x0000000400007c20 */ /* 0x000fe20008400000 */
[----:B------:R-:W-:Y:S01]  /*0900*/  ULDC UR4, c[0x0][0x154] ;  /* 0x0000550000047ab9 */ /* 0x000fe20000000800 */
[----:B------:R-:W-:Y:S01]  /*0910*/  LEA.HI R7, R7, R6, RZ, 0x2 ;  /* 0x0000000607077211 */ /* 0x000fe200078f10ff */
[----:B------:R-:W-:Y:S01]  /*0920*/  VOTEU.ALL UP1, P1 ;  /* 0x00000000003f7886 */ /* 0x000fe20000820000 */
[----:B------:R-:W1:Y:S01]  /*0930*/  @!UP0 S2UR UR8, SR_CgaCtaId ;  /* 0x00000000000889c3 */ /* 0x000e620000008800 */
[----:B------:R-:W-:Y:S01]  /*0940*/  LEA.HI R3, R3, R2, RZ, 0x2 ;  /* 0x0000000203037211 */ /* 0x000fe200078f10ff */
[----:B-----5:R2:W5:Y:S01]  /*0950*/  F2I.U32.TRUNC.NTZ R4, R0 ;  /* 0x0000000000047305 */ /* 0x020562000020f000 */
[----:B------:R-:W-:Y:S01]  /*0960*/  LOP3.LUT R7, R7, 0x3ffffffc, RZ, 0xc0, !PT ;  /* 0x3ffffffc07077812 */ /* 0x000fe200078ec0ff */
[----:B------:R-:W-:Y:S01]  /*0970*/  @!UP0 UMOV UR6, 0x400 ;  /* 0x0000040000068882 */ /* 0x000fe20000000000 */
[----:B------:R-:W-:Y:S01]  /*0980*/  LOP3.LUT R3, R3, 0xfffffffc, RZ, 0xc0, !PT ;  /* 0xfffffffc03037812 */ /* 0x000fe200078ec0ff */
[----:B------:R-:W-:Y:S01]  /*0990*/  @!UP1 UMOV UR10, 0x400 ;  /* 0x00000400000a9882 */ /* 0x000fe20000000000 */
[----:B------:R-:W-:Y:S01]  /*09a0*/  VOTEU.ALL UP2, P1 ;  /* 0x00000000003f7886 */ /* 0x000fe20000840000 */
[----:B------:R-:W-:Y:S01]  /*09b0*/  IMAD.IADD R7, R6, 0x1, -R7 ;  /* 0x0000000106077824 */ /* 0x000fe200078e0a07 */
[----:B---3--:R-:W-:Y:S01]  /*09c0*/  I2FP.F32.U32 R6, R16 ;  /* 0x0000001000067245 */ /* 0x008fe20000201000 */
[----:B------:R-:W3:Y:S01]  /*09d0*/  @!UP1 S2UR UR11, SR_CgaCtaId ;  /* 0x00000000000b99c3 */ /* 0x000ee20000008800 */
[----:B------:R-:W-:Y:S01]  /*09e0*/  IMAD.IADD R22, R2, 0x1, -R3 ;  /* 0x0000000102167824 */ /* 0x000fe200078e0a03 */
[----:B------:R-:W-:Y:S01]  /*09f0*/  VOTEU.ALL UP3, P1 ;  /* 0x00000000003f7886 */ /* 0x000fe20000860000 */
[----:B------:R-:W-:-:S02]  /*0a00*/  IMAD R7, R7, 0x4, R8 ;  /* 0x0000000407077824 */ /* 0x000fc400078e0208 */
[----:B------:R-:W-:Y:S01]  /*0a10*/  FMUL R6, R6, UR4 ;  /* 0x0000000406067c20 */ /* 0x000fe20008400000 */
[----:B------:R-:W-:Y:S01]  /*0a20*/  UMOV UR4, 0x20 ;  /* 0x0000002000047882 */ /* 0x000fe20000000000 */
[----:B------:R-:W-:Y:S01]  /*0a30*/  VOTEU.ALL UP4, P1 ;  /* 0x00000000003f7886 */ /* 0x000fe20000880000 */
[----:B------:R-:W-:-:S04]  /*0a40*/  @!UP0 UIADD3 UR4, -UR4, 0x100000, URZ ;  /* 0x0010000004048890 */ /* 0x000fc8000fffe13f */
[----:B------:R-:W-:Y:S02]  /*0a50*/  @!UP0 USHF.L.U32 UR5, UR4, 0xb, URZ ;  /* 0x0000000b04058899 */ /* 0x000fe4000800063f */
[----:B------:R-:W-:Y:S01]  /*0a60*/  @!UP0 USHF.L.U32 UR4, UR4, 0x1, URZ ;  /* 0x0000000104048899 */ /* 0x000fe2000800063f */
[----:B------:R-:W3:Y:S01]  /*0a70*/  LDC R9, c[0x0][0x144] ;  /* 0x00005100ff097b82 */ /* 0x000ee20000000800 */
[----:B--2---:R-:W-:Y:S01]  /*0a80*/  IMAD.SHL.U32 R0, R7, 0x4, RZ ;  /* 0x0000000407007824 */ /* 0x004fe200078e00ff */
[----:B------:R-:W2:Y:S01]  /*0a90*/  F2I.U32.TRUNC.NTZ R6, R6 ;  /* 0x0000000600067305 */ /* 0x000ea2000020f000 */
[----:B------:R-:W-:Y:S01]  /*0aa0*/  VOTEU.ALL UP5, P1 ;  /* 0x00000000003f7886 */ /* 0x000fe200008a0000 */
[----:B------:R-:W-:Y:S01]  /*0ab0*/  ISETP.NE.AND P1, PT, R22, 0x3, PT ;  /* 0x000000031600780c */ /* 0x000fe20003f25270 */
[----:B-----5:R-:W-:Y:S01]  /*0ac0*/  IMAD.MOV R4, RZ, RZ, -R4 ;  /* 0x000000ffff047224 */ /* 0x020fe200078e0a04 */
[----:B-1----:R-:W-:Y:S01]  /*0ad0*/  @!UP0 ULEA UR6, UR8, UR6, 0x18 ;  /* 0x0000000608068291 */ /* 0x002fe2000f8ec03f */
[----:B0-----:R-:W-:Y:S01]  /*0ae0*/  ISETP.EQ.U32.AND P3, PT, R12, 0x1, PT ;  /* 0x000000010c00780c */ /* 0x001fe20003f62070 */
[----:B------:R-:W-:-:S04]  /*0af0*/  @!UP1 UIADD3 UR8, -UR9, 0x100000, URZ ;  /* 0x0010000009089890 */ /* 0x000fc8000fffe13f */
[----:B------:R-:W-:Y:S02]  /*0b00*/  @!UP1 USHF.L.U32 UR9, UR8, 0xb, URZ ;  /* 0x0000000b08099899 */ /* 0x000fe4000800063f */
[----:B------:R-:W-:Y:S01]  /*0b10*/  @!UP1 USHF.L.U32 UR8, UR8, 0x1, URZ ;  /* 0x0000000108089899 */ /* 0x000fe2000800063f */
[----:B------:R-:W-:Y:S01]  /*0b20*/  LOP3.LUT R7, R7, 0xc, R0, 0x78, !PT ;  /* 0x0000000c07077812 */ /* 0x000fe200078e7800 */
[----:B------:R-:W-:Y:S01]  /*0b30*/  VOTEU.ALL UP0, P0 ;  /* 0x00000000003f7886 */ /* 0x000fe20000000000 */
[----:B------:R-:W-:Y:S02]  /*0b40*/  ISETP.EQ.OR P1, PT, R22, RZ, !P1 ;  /* 0x000000ff1600720c */ /* 0x000fe40004f22670 */
[----:B----4-:R-:W-:Y:S02]  /*0b50*/  R2UR UR7, R13 ;  /* 0x000000000d0772ca */ /* 0x010fe400000e0000 */
[----:B------:R-:W-:Y:S01]  /*0b60*/  ISETP.EQ.AND P1, PT, R5, RZ, P1 ;  /* 0x000000ff0500720c */ /* 0x000fe20000f22270 */
[----:B---3--:R-:W-:Y:S01]  /*0b70*/  @!UP1 ULEA UR10, UR11, UR10, 0x18 ;  /* 0x0000000a0b0a9291 */ /* 0x008fe2000f8ec03f */
[----:B--2---:R-:W-:Y:S01]  /*0b80*/  IMAD.MOV R28, RZ, RZ, -R6 ;  /* 0x000000ffff1c7224 */ /* 0x004fe200078e0a06 */
[----:B------:R-:W-:Y:S01]  /*0b90*/  VOTEU.ALL UP1, P0 ;  /* 0x00000000003f7886 */ /* 0x000fe20000020000 */
[----:B------:R-:W0:Y:S02]  /*0ba0*/  FENCE.VIEW.ASYNC.S ;  /* 0x00000000000073c6 */ /* 0x000e240000000000 */
[----:B0-----:R0:W1:Y:S01]  /*0bb0*/  @!UP0 SYNCS.EXCH.64 URZ, [UR6+0x250], UR4 ;  /* 0x00025004063f85b2 */ /* 0x0010620008000100 */
[----:B------:R-:W-:Y:S01]  /*0bc0*/  LOP3.LUT P0, RZ, R11, 0x7, RZ, 0xc0, !PT ;  /* 0x000000070bff7812 */ /* 0x000fe2000780c0ff */
[----:B------:R-:W-:Y:S01]  /*0bd0*/  IMAD R0, R25, R28, R16 ;  /* 0x0000001c19007224 */ /* 0x000fe200078e0210 */
[----:B------:R-:W-:Y:S01]  /*0be0*/  SEL R6, RZ, 0x1, !P1 ;  /* 0x00000001ff067807 */ /* 0x000fe20004800000 */
[----:B------:R-:W-:Y:S01]  /*0bf0*/  IMAD R23, R9, R4, UR12 ;  /* 0x0000000c09177e24 */ /* 0x000fe2000f8e0204 */
[----:B------:R-:W-:-:S02]  /*0c00*/  ISETP.LT.U32.AND P0, PT, R7, 0x2, !P0 ;  /* 0x000000020700780c */ /* 0x000fc40004701070 */
[----:B------:R-:W-:Y:S02]  /*0c10*/  ISETP.NE.AND P4, PT, R0, R7, PT ;  /* 0x000000070000720c */ /* 0x000fe40003f85270 */
[----:B------:R-:W-:Y:S02]  /*0c20*/  SEL R6, R6, 0x2, P5 ;  /* 0x0000000206067807 */ /* 0x000fe40002800000 */
[----:B------:R-:W-:Y:S01]  /*0c30*/  ISETP.EQ.OR P4, PT, R23, RZ, !P4 ;  /* 0x000000ff1700720c */ /* 0x000fe20006782670 */
[----:B------:R0:W2:Y:S01]  /*0c40*/  @!UP1 SYNCS.EXCH.64 URZ, [UR6+0x258], UR4 ;  /* 0x00025804063f95b2 */ /* 0x0000a20008000100 */
[----:B------:R-:W-:Y:S02]  /*0c50*/  NOP ;  /* 0x0000000000007918 */ /* 0x000fe40000000000 */
[----:B------:R-:W-:Y:S01]  /*0c60*/  PLOP3.LUT P0, PT, P0, P4, PT, 0x80, 0x0 ;  /* 0x000000000000781c */ /* 0x000fe20000709070 */
[----:B------:R0:W3:Y:S01]  /*0c70*/  @!UP2 SYNCS.EXCH.64 URZ, [UR10+0x230], UR8 ;  /* 0x000230080a3fa5b2 */ /* 0x0000e20008000100 */
[----:B------:R0:W4:Y:S01]  /*0c80*/  @!UP3 SYNCS.EXCH.64 URZ, [UR10+0x238], UR8 ;  /* 0x000238080a3fb5b2 */ /* 0x0001220008000100 */
[----:B------:R0:W0:Y:S01]  /*0c90*/  @!UP4 SYNCS.EXCH.64 URZ, [UR10+0x240], UR8 ;  /* 0x000240080a3fc5b2 */ /* 0x0000220008000100 */
[----:B------:R0:W0:Y:S01]  /*0ca0*/  @!UP5 SYNCS.EXCH.64 URZ, [UR10+0x248], UR8 ;  /* 0x000248080a3fd5b2 */ /* 0x0000220008000100 */
[----:B------:R-:W-:Y:S01]  /*0cb0*/  NOP ;  /* 0x0000000000007918 */ /* 0x000fe20000000000 */
[----:B-1----:R-:W-:Y:S07]  /*0cc0*/  @!P3 BRA `(.L_x_4) ;  /* 0x000000000008b947 */ /* 0x002fee0003800000 */
[----:B0-234-:R-:W-:Y:S01]  /*0cd0*/  UCGABAR_ARV ;  /* 0x00000000000079c7 */ /* 0x01dfe20008000000 */
[----:B------:R-:W-:Y:S05]  /*0ce0*/  BRA `(.L_x_5) ;  /* 0x0000000000047947 */ /* 0x000fea0003800000 */
.L_x_4:
[----:B0-234-:R-:W-:Y:S01]  /*0cf0*/  NOP ;  /* 0x0000000000007918 */ /* 0x01dfe20000000000 */
.L_x_5:
[----:B------:R-:W-:Y:S01]  /*0d00*/  ULDC.64 UR4, c[0x0][0x698] ;  /* 0x0001a60000047ab9 */ /* 0x000fe20000000a00 */
[----:B------:R-:W-:Y:S01]  /*0d10*/  ULDC.64 UR22, c[0x0][0x208] ;  /* 0x0000820000167ab9 */ /* 0x000fe20000000a00 */
[----:B------:R-:W-:-:S04]  /*0d20*/  ISETP.NE.U32.AND P1, PT, RZ, UR4, PT ;  /* 0x00000004ff007c0c */ /* 0x000fc8000bf25070 */
[----:B------:R-:W-:-:S13]  /*0d30*/  ISETP.NE.AND.EX P1, PT, RZ, UR5, PT, P1 ;  /* 0x00000005ff007c0c */ /* 0x000fda000bf25310 */
[----:B------:R-:W-:Y:S05]  /*0d40*/  @!P1 BRA `(.L_x_6) ;  /* 0x00000000001c9947 */ /* 0x000fea0003800000 */
[----:B------:R-:W0:Y:S02]  /*0d50*/  LDC.64 R2, c[0x0][0x698] ;  /* 0x0001a600ff027b82 */ /* 0x000e240000000a00 */
[----:B0-----:R-:W2:Y:S02]  /*0d60*/  LDG.E.64 R2, desc[UR22][R2.64] ;  /* 0x0000001602027981 */ /* 0x001ea4000c1e1b00 */
[----:B--2---:R-:W-:-:S04]  /*0d70*/  ISETP.NE.U32.AND P1, PT, R2, RZ, PT ;  /* 0x000000ff0200720c */ /* 0x004fc80003f25070 */
[----:B------:R-:W-:-:S13]  /*0d80*/  ISETP.NE.AND.EX P1, PT, R3, RZ, PT, P1 ;  /* 0x000000ff0300720c */ /* 0x000fda0003f25310 */
[----:B------:R-:W-:Y:S05]  /*0d90*/  @!P1 BRA `(.L_x_6) ;  /* 0x0000000000089947 */ /* 0x000fea0003800000 */
[----:B------:R0:W5:Y:S01]  /*0da0*/  LD.E R13, desc[UR22][R2.64] ;  /* 0x00000016020d7980 */ /* 0x000162000c101900 */
[----:B------:R-:W-:Y:S05]  /*0db0*/  BRA `(.L_x_7) ;  /* 0x0000000000207947 */ /* 0x000fea0003800000 */
.L_x_6:
[----:B------:R-:W-:Y:S02]  /*0dc0*/  ULDC.64 UR4, c[0x0][0x688] ;  /* 0x0001a20000047ab9 */ /* 0x000fe40000000a00 */
[----:B------:R-:W-:-:S04]  /*0dd0*/  ISETP.NE.U32.AND P1, PT, RZ, UR4, PT ;  /* 0x00000004ff007c0c */ /* 0x000fc8000bf25070 */
[----:B------:R-:W-:-:S13]  /*0de0*/  ISETP.NE.AND.EX P1, PT, RZ, UR5, PT, P1 ;  /* 0x00000005ff007c0c */ /* 0x000fda000bf25310 */
[----:B------:R-:W-:Y:S05]  /*0df0*/  @!P1 BRA `(.L_x_8) ;  /* 0x00000000000c9947 */ /* 0x000fea0003800000 */
[----:B------:R-:W0:Y:S02]  /*0e00*/  LDC.64 R2, c[0x0][0x688] ;  /* 0x0001a200ff027b82 */ /* 0x000e240000000a00 */
[----:B0-----:R1:W5:Y:S01]  /*0e10*/  LDG.E R13, desc[UR22][R2.64] ;  /* 0x00000016020d7981 */ /* 0x001362000c1e1900 */
[----:B------:R-:W-:Y:S05]  /*0e20*/  BRA `(.L_x_7) ;  /* 0x0000000000047947 */ /* 0x000fea0003800000 */
.L_x_8:
[----:B------:R-:W2:Y:S02]  /*0e30*/  LDC R13, c[0x0][0x680] ;  /* 0x0001a000ff0d7b82 */ /* 0x000ea40000000800 */
.L_x_7:
[----:B------:R-:W-:Y:S02]  /*0e40*/  ULDC.64 UR4, c[0x0][0x6a0] ;  /* 0x0001a80000047ab9 */ /* 0x000fe40000000a00 */
[----:B------:R-:W-:-:S04]  /*0e50*/  ISETP.NE.U32.AND P1, PT, RZ, UR4, PT ;  /* 0x00000004ff007c0c */ /* 0x000fc8000bf25070 */
[----:B------:R-:W-:-:S13]  /*0e60*/  ISETP.NE.AND.EX P1, PT, RZ, UR5, PT, P1 ;  /* 0x00000005ff007c0c */ /* 0x000fda000bf25310 */
[----:B------:R-:W-:Y:S05]  /*0e70*/  @!P1 BRA `(.L_x_9) ;  /* 0x00000000001c9947 */ /* 0x000fea0003800000 */
[----:B01----:R-:W0:Y:S02]  /*0e80*/  LDC.64 R2, c[0x0][0x6a0] ;  /* 0x0001a800ff027b82 */ /* 0x003e240000000a00 */
[----:B0-----:R-:W3:Y:S02]  /*0e90*/  LDG.E.64 R2, desc[UR22][R2.64] ;  /* 0x0000001602027981 */ /* 0x001ee4000c1e1b00 */
[----:B---3--:R-:W-:-:S04]  /*0ea0*/  ISETP.NE.U32.AND P1, PT, R2, RZ, PT ;  /* 0x000000ff0200720c */ /* 0x008fc80003f25070 */
[----:B------:R-:W-:-:S13]  /*0eb0*/  ISETP.NE.AND.EX P1, PT, R3, RZ, PT, P1 ;  /* 0x000000ff0300720c */ /* 0x000fda0003f25310 */
[----:B------:R-:W-:Y:S05]  /*0ec0*/  @!P1 BRA `(.L_x_9) ;  /* 0x0000000000089947 */ /* 0x000fea0003800000 */
[----:B------:R0:W5:Y:S01]  /*0ed0*/  LD.E R14, desc[UR22][R2.64] ;  /* 0x00000016020e7980 */ /* 0x000162000c101900 */
[----:B------:R-:W-:Y:S05]  /*0ee0*/  BRA `(.L_x_10) ;  /* 0x0000000000207947 */ /* 0x000fea0003800000 */
.L_x_9:
[----:B------:R-:W-:Y:S02]  /*0ef0*/  ULDC.64 UR4, c[0x0][0x690] ;  /* 0x0001a40000047ab9 */ /* 0x000fe40000000a00 */
[----:B------:R-:W-:-:S04]  /*0f00*/  ISETP.NE.U32.AND P1, PT, RZ, UR4, PT ;  /* 0x00000004ff007c0c */ /* 0x000fc8000bf25070 */
[----:B------:R-:W-:-:S13]  /*0f10*/  ISETP.NE.AND.EX P1, PT, RZ, UR5, PT, P1 ;  /* 0x00000005ff007c0c */ /* 0x000fda000bf25310 */
[----:B------:R-:W-:Y:S05]  /*0f20*/  @!P1 BRA `(.L_x_11) ;  /* 0x00000000000c9947 */ /* 0x000fea0003800000 */
[----:B------:R-:W3:Y:S02]  /*0f30*/  LDC.64 R14, c[0x0][0x690] ;  /* 0x0001a400ff0e7b82 */ /* 0x000ee40000000a00 */
[----:B---3--:R3:W5:Y:S01]  /*0f40*/  LDG.E R14, desc[UR22][R14.64] ;  /* 0x000000160e0e7981 */ /* 0x008762000c1e1900 */
[----:B------:R-:W-:Y:S05]  /*0f50*/  BRA `(.L_x_10) ;  /* 0x0000000000047947 */ /* 0x000fea0003800000 */
.L_x_11:
[----:B------:R-:W4:Y:S02]  /*0f60*/  LDC R14, c[0x0][0x684] ;  /* 0x0001a100ff0e7b82 */ /* 0x000f240000000800 */
.L_x_10:
[----:B------:R-:W1:Y:S01]  /*0f70*/  LDC R0, c[0x0][0x75c] ;  /* 0x0001d700ff007b82 */ /* 0x000e620000000800 */
[----:B------:R-:W-:Y:S01]  /*0f80*/  ULDC UR6, c[0x0][0x604] ;  /* 0x0001810000067ab9 */ /* 0x000fe20000000800 */
[----:B------:R-:W-:Y:S01]  /*0f90*/  ISETP.NE.AND P1, PT, R5, 0x2, PT ;  /* 0x000000020500780c */ /* 0x000fe20003f25270 */
[----:B------:R-:W-:Y:S01]  /*0fa0*/  UIADD3 UR6, UR6, 0x1f, URZ ;  /* 0x0000001f06067890 */ /* 0x000fe2000fffe03f */
[----:B------:R-:W-:Y:S01]  /*0fb0*/  IMAD.U32 R4, RZ, RZ, UR12 ;  /* 0x0000000cff047e24 */ /* 0x000fe2000f8e00ff */
[----:B------:R-:W-:Y:S01]  /*0fc0*/  UMOV UR5, URZ ;  /* 0x0000003f00057c82 */ /* 0x000fe20008000000 */
[----:B------:R-:W-:Y:S01]  /*0fd0*/  UMOV UR4, URZ ;  /* 0x0000003f00047c82 */ /* 0x000fe20008000000 */
[----:B------:R-:W-:-:S04]  /*0fe0*/  USHF.R.S32.HI UR10, URZ, 0x1f, UR6 ;  /* 0x0000001f3f0a7899 */ /* 0x000fc80008011406 */
[----:B------:R-:W-:-:S04]  /*0ff0*/  ULEA.HI UR6, UR10, UR6, URZ, 0x5 ;  /* 0x000000060a067291 */ /* 0x000fc8000f8f283f */
[----:B------:R-:W-:Y:S01]  /*1000*/  USHF.R.S32.HI UR6, URZ, 0x5, UR6 ;  /* 0x000000053f067899 */ /* 0x000fe20008011406 */
[----:B-1----:R-:W-:-:S13]  /*1010*/  ISETP.NE.AND P4, PT, R0, 0x1, PT ;  /* 0x000000010000780c */ /* 0x002fda0003f85270 */
[----:B0-----:R-:W0:Y:S01]  /*1020*/  @P4 LDC R3, c[0x0][0x10] ;  /* 0x00000400ff034b82 */ /* 0x001e220000000800 */
[----:B------:R-:W-:Y:S02]  /*1030*/  @P4 IMAD.MOV.U32 R17, RZ, RZ, RZ ;  /* 0x000000ffff114224 */ /* 0x000fe400078e00ff */
[----:B------:R-:W-:-:S05]  /*1040*/  @P4 IMAD.MOV.U32 R5, RZ, RZ, RZ ;  /* 0x000000ffff054224 */ /* 0x000fca00078e00ff */
[----:B------:R-:W1:Y:S01]  /*1050*/  @!P4 LDC R9, c[0x0][0xc] ;  /* 0x00000300ff09cb82 */ /* 0x000e620000000800 */
[----:B------:R-:W-:Y:S01]  /*1060*/  ULDC UR8, c[0x0][0xc] ;  /* 0x0000030000087ab9 */ /* 0x000fe20000000800 */
[----:B------:R-:W-:Y:S02]  /*1070*/  ULDC UR9, c[0x0][0x10] ;  /* 0x0000040000097ab9 */ /* 0x000fe40000000800 */
[----:B------:R-:W-:-:S04]  /*1080*/  UIMAD.WIDE.U32 UR8, UR8, UR9, URZ ;  /* 0x00000009080872a5 */ /* 0x000fc8000f8e003f */
[----:B------:R-:W3:Y:S01]  /*1090*/  LDC R8, c[0x0][0x14] ;  /* 0x00000500ff087b82 */ /* 0x000ee20000000800 */
[----:B0-----:R-:W-:-:S04]  /*10a0*/  @P4 IMAD.WIDE.U32 R2, R3, UR12, R16 ;  /* 0x0000000c03024c25 */ /* 0x001fc8000f8e0010 */
[----:B------:R-:W-:Y:S02]  /*10b0*/  @P4 IMAD.IADD R3, R3, 0x1, R5 ;  /* 0x0000000103034824 */ /* 0x000fe400078e0205 */
[----:B------:R-:W-:Y:S02]  /*10c0*/  IMAD.MOV.U32 R5, RZ, RZ, RZ ;  /* 0x000000ffff057224 */ /* 0x000fe400078e00ff */
[----:B-1----:R-:W-:-:S04]  /*10d0*/  @!P4 IMAD.WIDE.U32 R4, R16, R9, R4 ;  /* 0x000000091004c225 */ /* 0x002fc800078e0004 */
[----:B------:R-:W-:Y:S02]  /*10e0*/  @!P4 IMAD.MOV.U32 R2, RZ, RZ, R4 ;  /* 0x000000ffff02c224 */ /* 0x000fe400078e0004 */
[C---:B---3--:R-:W-:Y:S02]  /*10f0*/  IMAD R15, R8.reuse, UR9, RZ ;  /* 0x00000009080f7c24 */ /* 0x048fe4000f8e02ff */
[----:B------:R-:W-:Y:S01]  /*1100*/  IMAD.WIDE.U32 R8, R8, UR8, RZ ;  /* 0x0000000808087c25 */ /* 0x000fe2000f8e00ff */
[----:B------:R-:W-:-:S03]  /*1110*/  ULDC.64 UR8, c[0x0][0x750] ;  /* 0x0001d40000087ab9 */ /* 0x000fc60000000a00 */
[----:B------:R-:W-:Y:S02]  /*1120*/  @!P4 IMAD.MOV.U32 R3, RZ, RZ, R5 ;  /* 0x000000ffff03c224 */ /* 0x000fe400078e0005 */
[----:B------:R-:W-:Y:S01]  /*1130*/  IMAD.IADD R12, R9, 0x1, R15 ;  /* 0x00000001090c7824 */ /* 0x000fe200078e020f */
[----:B------:R-:W-:Y:S06]  /*1140*/  @P1 BRA `(.L_x_12) ;  /* 0x0000000000201947 */ /* 0x000fec0003800000 */
[----:B------:R-:W-:Y:S01]  /*1150*/  UISETP.GE.U32.AND UP0, UPT, UR6, 0x22, UPT ;  /* 0x000000220600788c */ /* 0x000fe2000bf06070 */
[----:B------:R-:W-:Y:S01]  /*1160*/  IADD3 R2, P1, R2, R8, RZ ;  /* 0x0000000802027210 */ /* 0x000fe20007f3e0ff */
[----:B------:R-:W-:-:S04]  /*1170*/  UIMAD.WIDE.U32 UR4, UR6, -0xf0f0f0f, URZ ;  /* 0xf0f0f0f1060478a5 */ /* 0x000fc8000f8e003f */
[----:B------:R-:W-:Y:S01]  /*1180*/  USHF.R.U32.HI UR5, URZ, 0x5, UR5 ;  /* 0x000000053f057899 */ /* 0x000fe20008011605 */
[----:B------:R-:W-:Y:S02]  /*1190*/  IMAD.X R3, R12, 0x1, R3, P1 ;  /* 0x000000010c037824 */ /* 0x000fe400008e0603 */
[----:B------:R-:W-:Y:S02]  /*11a0*/  UMOV UR4, URZ ;  /* 0x0000003f00047c82 */ /* 0x000fe40008000000 */
[----:B------:R-:W-:Y:S02]  /*11b0*/  @UP0 ULOP3.LUT UR4, UR5, 0x1, URZ, 0xc0, !UPT ;  /* 0x0000000105040892 */ /* 0x000fe4000f8ec03f */
[----:B------:R-:W-:-:S12]  /*11c0*/  UIMAD UR5, UR5, -0x22, UR6 ;  /* 0xffffffde050578a4 */ /* 0x000fd8000f8e0206 */
.L_x_12:
[----:B------:R-:W-:Y:S01]  /*11d0*/  ISETP.GE.U32.AND P1, PT, R2, UR8, PT ;  /* 0x0000000802007c0c */ /* 0x000fe2000bf26070 */
[----:B------:R-:W-:Y:S01]  /*11e0*/  IMAD.MOV.U32 R0, RZ, RZ, -0x1 ;  /* 0xffffffffff007424 */ /* 0x000fe200078e00ff */
[----:B------:R-:W-:Y:S01]  /*11f0*/  PRMT R15, RZ, 0x7610, R15 ;  /* 0x00007610ff0f7816 */ /* 0x000fe2000000000f */
[----:B------:R-:W-:Y:S01]  /*1200*/  IMAD.MOV.U32 R4, RZ, RZ, -0x1 ;  /* 0xffffffffff047424 */ /* 0x000fe200078e00ff */
[----:B------:R-:W-:Y:S01]  /*1210*/  ISETP.GE.U32.AND.EX P1, PT, R3, UR9, PT, P1 ;  /* 0x0000000903007c0c */ /* 0x000fe2000bf26110 */
[----:B------:R-:W-:-:S12]  /*1220*/  IMAD.MOV.U32 R5, RZ, RZ, -0x1 ;  /* 0xffffffffff057424 */ /* 0x000fd800078e00ff */
[----:B------:R-:W-:Y:S05]  /*1230*/  @P1 BRA `(.L_x_13) ;  /* 0x0000000400241947 */ /* 0x000fea0003800000 */
[----:B------:R-:W0:Y:S01]  /*1240*/  LDC.64 R30, c[0x0][0x728] ;  /* 0x0001ca00ff1e7b82 */ /* 0x000e220000000a00 */
[----:B------:R-:W-:Y:S02]  /*1250*/  IMAD.MOV.U32 R4, RZ, RZ, R2 ;  /* 0x000000ffff047224 */ /* 0x000fe400078e0002 */
[----:B------:R-:W-:-:S05]  /*1260*/  IMAD.MOV.U32 R5, RZ, RZ, R3 ;  /* 0x000000ffff057224 */ /* 0x000fca00078e0003 */
[----:B------:R-:W1:Y:S08]  /*1270*/  LDC R0, c[0x0][0x730] ;  /* 0x0001cc00ff007b82 */ /* 0x000e700000000800 */
[----:B------:R-:W3:Y:S01]  /*1280*/  LDC.64 R32, c[0x0][0x720] ;  /* 0x0001c800ff207b82 */ /* 0x000ee20000000a00 */
[----:B0-----:R-:W-:-:S04]  /*1290*/  ISETP.NE.U32.AND P1, PT, R30, RZ, PT ;  /* 0x000000ff1e00720c */ /* 0x001fc80003f25070 */
[----:B------:R-:W-:-:S13]  /*12a0*/  ISETP.NE.AND.EX P1, PT, R31, RZ, PT, P1 ;  /* 0x000000ff1f00720c */ /* 0x000fda0003f25310 */
[----:B-1-3--:R-:W-:Y:S05]  /*12b0*/  @!P1 BRA `(.L_x_14) ;  /* 0x0000000000289947 */ /* 0x00afea0003800000 */
[----:B------:R-:W0:Y:S02]  /*12c0*/  LDC R15, c[0x0][0x734] ;  /* 0x0001cd00ff0f7b82 */ /* 0x000e240000000800 */
[----:B0-----:R-:W-:-:S05]  /*12d0*/  IADD3 R15, P1, R2, R15, RZ ;  /* 0x0000000f020f7210 */ /* 0x001fca0007f3e0ff */
[----:B------:R-:W-:-:S04]  /*12e0*/  IMAD.X R27, RZ, RZ, R3, P1 ;  /* 0x000000ffff1b7224 */ /* 0x000fc800008e0603 */
[----:B------:R-:W-:-:S04]  /*12f0*/  IMAD.WIDE.U32 R4, R27, R30, RZ ;  /* 0x0000001e1b047225 */ /* 0x000fc800078e00ff */
[----:B------:R-:W-:-:S04]  /*1300*/  IMAD.WIDE.U32 R18, P1, R15, R31, R4 ;  /* 0x0000001f0f127225 */ /* 0x000fc80007820004 */
[----:B------:R-:W-:-:S04]  /*1310*/  IMAD.WIDE.U32 R4, R15, R30, RZ ;  /* 0x0000001e0f047225 */ /* 0x000fc800078e00ff */
[----:B------:R-:W-:Y:S01]  /*1320*/  IMAD.X R21, RZ, RZ, RZ, P1 ;  /* 0x000000ffff157224 */ /* 0x000fe200008e06ff */
[----:B------:R-:W-:Y:S01]  /*1330*/  IADD3 RZ, P1, R5, R18, RZ ;  /* 0x0000001205ff7210 */ /* 0x000fe20007f3e0ff */
[----:B------:R-:W-:-:S04]  /*1340*/  IMAD.MOV.U32 R20, RZ, RZ, R19 ;  /* 0x000000ffff147224 */ /* 0x000fc800078e0013 */
[----:B------:R-:W-:-:S08]  /*1350*/  IMAD.WIDE.U32.X R4, R27, R31, R20, P1 ;  /* 0x0000001f1b047225 */ /* 0x000fd000008e0414 */
.L_x_14:
[----:B------:R-:W0:Y:S01]  /*1360*/  LDC.64 R34, c[0x0][0x740] ;  /* 0x0001d000ff227b82 */ /* 0x000e220000000a00 */
[-CC-:B------:R-:W-:Y:S01]  /*1370*/  SHF.R.U64 R37, R4, R0.reuse, R5.reuse ;  /* 0x0000000004257219 */ /* 0x180fe20000001205 */
[----:B------:R-:W-:Y:S01]  /*1380*/  IMAD.MOV.U32 R36, RZ, RZ, 0x1 ;  /* 0x00000001ff247424 */ /* 0x000fe200078e00ff */
[----:B------:R-:W-:Y:S02]  /*1390*/  SHF.R.U32.HI R0, RZ, R0, R5 ;  /* 0x00000000ff007219 */ /* 0x000fe40000011605 */
[----:B------:R-:W-:-:S03]  /*13a0*/  IADD3 R15, P1, RZ, -R37, RZ ;  /* 0x80000025ff0f7210 */ /* 0x000fc60007f3e0ff */
[----:B------:R-:W1:Y:S02]  /*13b0*/  LDC R18, c[0x0][0x718] ;  /* 0x0001c600ff127b82 */ /* 0x000e640000000800 */
[----:B------:R-:W-:-:S04]  /*13c0*/  IMAD.X R5, RZ, RZ, ~R0, P1 ;  /* 0x000000ffff057224 */ /* 0x000fc800008e0e00 */
[-C--:B------:R-:W-:Y:S02]  /*13d0*/  IMAD R0, R5, R32.reuse, RZ ;  /* 0x0000002005007224 */ /* 0x080fe400078e02ff */
[----:B------:R-:W3:Y:S01]  /*13e0*/  LDC R20, c[0x0][0x708] ;  /* 0x0001c200ff147b82 */ /* 0x000ee20000000800 */
[----:B------:R-:W-:-:S04]  /*13f0*/  IMAD.WIDE.U32 R4, R15, R32, R2 ;  /* 0x000000200f047225 */ /* 0x000fc800078e0002 */
[----:B------:R-:W-:Y:S02]  /*1400*/  IMAD R15, R15, R33, R0 ;  /* 0x000000210f0f7224 */ /* 0x000fe400078e0200 */
[----:B------:R-:W-:Y:S01]  /*1410*/  IMAD.MOV.U32 R0, RZ, RZ, -0x1 ;  /* 0xffffffffff007424 */ /* 0x000fe200078e00ff */
[----:B------:R-:W2:Y:S01]  /*1420*/  LDC R31, c[0x0][0x758] ;  /* 0x0001d600ff1f7b82 */ /* 0x000ea20000000800 */
[----:B------:R-:W-:Y:S01]  /*1430*/  IMAD.IADD R5, R5, 0x1, R15 ;  /* 0x0000000105057824 */ /* 0x000fe200078e020f */
[----:B0-----:R-:W-:-:S04]  /*1440*/  ISETP.NE.U32.AND P1, PT, R34, RZ, PT ;  /* 0x000000ff2200720c */ /* 0x001fc80003f25070 */
[----:B------:R-:W-:Y:S02]  /*1450*/  ISETP.NE.AND.EX P1, PT, R35, RZ, PT, P1 ;  /* 0x000000ff2300720c */ /* 0x000fe40003f25310 */
[----:B------:R-:W0:Y:S01]  /*1460*/  LDC R29, c[0x0][0x700] ;  /* 0x0001c000ff1d7b82 */ /* 0x000e220000000800 */
[-CC-:B-1----:R-:W-:Y:S02]  /*1470*/  SHF.R.U64 R26, R4, R18.reuse, R5.reuse ;  /* 0x00000012041a7219 */ /* 0x182fe40000001205 */
[----:B------:R-:W-:-:S05]  /*1480*/  SHF.R.U32.HI R5, RZ, R18, R5 ;  /* 0x00000012ff057219 */ /* 0x000fca0000011605 */
[----:B------:R-:W1:Y:S01]  /*1490*/  LDC R30, c[0x0][0x748] ;  /* 0x0001d200ff1e7b82 */ /* 0x000e620000000800 */
[-CC-:B---3--:R-:W-:Y:S02]  /*14a0*/  SHF.R.U64 R38, R26, R20.reuse, R5.reuse ;  /* 0x000000141a267219 */ /* 0x188fe40000001205 */
[----:B------:R-:W-:-:S05]  /*14b0*/  SHF.R.U32.HI R4, RZ, R20, R5 ;  /* 0x00000014ff047219 */ /* 0x000fca0000011605 */
[----:B------:R-:W3:Y:S01]  /*14c0*/  LDC R32, c[0x0][0x738] ;  /* 0x0001ce00ff207b82 */ /* 0x000ee20000000800 */
[-CC-:B--2---:R-:W-:Y:S02]  /*14d0*/  SHF.R.U64 R40, R38, R31.reuse, R4.reuse ;  /* 0x0000001f26287219 */ /* 0x184fe40000001204 */
[-C--:B------:R-:W-:Y:S02]  /*14e0*/  SHF.L.U32 R0, R0, R31.reuse, RZ ;  /* 0x0000001f00007219 */ /* 0x080fe400000006ff */
[----:B------:R-:W-:Y:S01]  /*14f0*/  SHF.R.U32.HI R5, RZ, R31, R4 ;  /* 0x0000001fff057219 */ /* 0x000fe20000011604 */
[----:B------:R-:W-:Y:S01]  /*1500*/  IMAD.MOV.U32 R4, RZ, RZ, R40 ;  /* 0x000000ffff047224 */ /* 0x000fe200078e0028 */
[----:B------:R-:W-:Y:S01]  /*1510*/  LOP3.LUT R15, RZ, R0, RZ, 0x33, !PT ;  /* 0x00000000ff0f7212 */ /* 0x000fe200078e33ff */
[----:B------:R-:W2:Y:S01]  /*1520*/  LDC R33, c[0x0][0x710] ;  /* 0x0001c400ff217b82 */ /* 0x000ea20000000800 */
[----:B------:R-:W-:Y:S05]  /*1530*/  @!P1 BRA `(.L_x_15) ;  /* 0x0000000000289947 */ /* 0x000fea0003800000 */
[----:B------:R-:W4:Y:S02]  /*1540*/  LDC R21, c[0x0][0x74c] ;  /* 0x0001d300ff157b82 */ /* 0x000f240000000800 */
[----:B----4-:R-:W-:-:S05]  /*1550*/  IADD3 R21, P1, R40, R21, RZ ;  /* 0x0000001528157210 */ /* 0x010fca0007f3e0ff */
        /* <DEDUP_REMOVED lines=8> */
.L_x_15:
[----:B-1----:R-:W-:Y:S01]  /*15e0*/  SHF.R.U64 R4, R4, R30, R5 ;  /* 0x0000001e04047219 */ /* 0x002fe20000001205 */
[----:B0-----:R-:W-:Y:S01]  /*15f0*/  VIADD R5, R29, 0xffffffff ;  /* 0xffffffff1d057836 */ /* 0x001fe20000000000 */
[----:B------:R-:W-:Y:S01]  /*1600*/  SHF.L.U32 R0, R36, R31, RZ ;  /* 0x0000001f24007219 */ /* 0x000fe200000006ff */
[----:B------:R-:W-:Y:S01]  /*1610*/  @P4 IMAD R23, R25, R28, R16 ;  /* 0x0000001c19174224 */ /* 0x000fe200078e0210 */
[----:B------:R-:W-:Y:S01]  /*1620*/  LOP3.LUT R15, R38, R15, RZ, 0xc0, !PT ;  /* 0x0000000f260f7212 */ /* 0x000fe200078ec0ff */
[----:B------:R-:W-:Y:S01]  /*1630*/  IMAD.MOV R17, RZ, RZ, -R4 ;  /* 0x000000ffff117224 */ /* 0x000fe200078e0a04 */
[----:B------:R-:W-:-:S03]  /*1640*/  LOP3.LUT R5, R26, R5, RZ, 0xc0, !PT ;  /* 0x000000051a057212 */ /* 0x000fc600078ec0ff */
[----:B------:R-:W-:Y:S02]  /*1650*/  IMAD R0, R0, R4, R15 ;  /* 0x0000000400007224 */ /* 0x000fe400078e020f */
[----:B---3--:R-:W-:Y:S02]  /*1660*/  IMAD R4, R17, R32, R40 ;  /* 0x0000002011047224 */ /* 0x008fe400078e0228 */
[----:B--2---:R-:W-:Y:S02]  /*1670*/  IMAD R0, R0, R33, R23 ;  /* 0x0000002100007224 */ /* 0x004fe400078e0217 */
[----:B------:R-:W-:Y:S02]  /*1680*/  IMAD R5, R4, R29, R5 ;  /* 0x0000001d04057224 */ /* 0x000fe400078e0205 */
[----:B------:R-:W-:-:S03]  /*1690*/  IMAD.MOV.U32 R15, RZ, RZ, 0x1 ;  /* 0x00000001ff0f7424 */ /* 0x000fc600078e00ff */
[----:B------:R-:W-:Y:S02]  /*16a0*/  SEL R4, R5, R0, !P4 ;  /* 0x0000000005047207 */ /* 0x000fe40006000000 */
[----:B------:R-:W-:Y:S01]  /*16b0*/  SEL R0, R0, R5, !P4 ;  /* 0x0000000500007207 */ /* 0x000fe20006000000 */
[----:B------:R-:W-:-:S07]  /*16c0*/  IMAD.MOV.U32 R5, RZ, RZ, R37 ;  /* 0x000000ffff057224 */ /* 0x000fce00078e0025 */
.L_x_13:
[----:B------:R-:W-:Y:S05]  /*16d0*/  @!P3 BRA `(.L_x_16) ;  /* 0x00000000000cb947 */ /* 0x000fea0003800000 */
[----:B------:R-:W-:Y:S01]  /*16e0*/  UCGABAR_WAIT ;  /* 0x0000000000007dc7 */ /* 0x000fe20008000000 */
[----:B------:R-:W-:Y:S01]  /*16f0*/  CCTL.IVALL ;  /* 0x00000000ff00798f */ /* 0x000fe20002000000 */
[----:B------:R-:W-:Y:S05]  /*1700*/  BRA `(.L_x_17) ;  /* 0x0000000000047947 */ /* 0x000fea0003800000 */
.L_x_16:
[----:B------:R-:W-:Y:S06]  /*1710*/  BAR.SYNC.DEFER_BLOCKING 0x0 ;  /* 0x0000000000007b1d */ /* 0x000fec0000010000 */
.L_x_17:
[----:B------:R-:W-:Y:S05]  /*1720*/  @!P2 BRA `(.L_x_18) ;  /* 0x0000003400eca947 */ /* 0x000fea0003800000 */
[----:B------:R-:W-:-:S13]  /*1730*/  ISETP.GT.U32.AND P1, PT, R39, 0x1, PT ;  /* 0x000000012700780c */ /* 0x000fda0003f24070 */
[----:B------:R-:W-:Y:S05]  /*1740*/  @P1 EXIT ;  /* 0x000000000000194d */ /* 0x000fea0003800000 */
.L_x_19:
[----:B------:R-:W-:-:S08]  /*1750*/  NOP ;  /* 0x0000000000007918 */ /* 0x000fd00000000000 */
[----:B------:R-:W0:Y:S02]  /*1760*/  USETMAXREG.TRY_ALLOC.CTAPOOL UP0, 0xe8 ;  /* 0x000000e8000079c8 */ /* 0x000e240008000600 */
[----:B0-----:R-:W-:-:S13]  /*1770*/  PLOP3.LUT P1, PT, PT, PT, UP0, 0x80, 0x0 ;  /* 0x000000000000781c */ /* 0x001fda0003f2f008 */
[----:B------:R-:W-:Y:S05]  /*1780*/  @!P1 BRA `(.L_x_19) ;  /* 0xfffffffc00f09947 */ /* 0x000fea000383ffff */
[----:B------:R-:W-:-:S13]  /*1790*/  LOP3.LUT P1, RZ, R15, 0xff, RZ, 0xc0, !PT ;  /* 0x000000ff0fff7812 */ /* 0x000fda000782c0ff */
[----:B------:R-:W-:Y:S05]  /*17a0*/  @!P1 EXIT ;  /* 0x000000000000994d */ /* 0x000fea0003800000 */
[-C--:B------:R-:W-:Y:S01]  /*17b0*/  LEA.HI R10, R11, R11.reuse, RZ, 0x1 ;  /* 0x0000000b0b0a7211 */ /* 0x080fe200078f08ff */
[----:B------:R-:W0:Y:S01]  /*17c0*/  S2UR UR10, SR_CgaCtaId ;  /* 0x00000000000a79c3 */ /* 0x000e220000008800 */
[-C--:B------:R-:W-:Y:S01]  /*17d0*/  LEA.HI R17, R24, R11.reuse, RZ, 0x2 ;  /* 0x0000000b18117211 */ /* 0x080fe200078f10ff */
[----:B------:R-:W-:Y:S01]  /*17e0*/  ULDC.64 UR8, c[0x0][0x6b0] ;  /* 0x0001ac0000087ab9 */ /* 0x000fe20000000a00 */
[----:B------:R-:W-:Y:S01]  /*17f0*/  LOP3.LUT R16, R10, 0x7ffffe, RZ, 0xc0, !PT ;  /* 0x007ffffe0a107812 */ /* 0x000fe200078ec0ff */
[----:B------:R-:W-:Y:S01]  /*1800*/  USHF.L.U64.HI UR12, UR8, 0x5, UR9 ;  /* 0x00000005080c7899 */ /* 0x000fe20008010209 */
[----:B------:R-:W-:Y:S01]  /*1810*/  LOP3.LUT R18, R17, 0xfffffffc, RZ, 0xc0, !PT ;  /* 0xfffffffc11127812 */ /* 0x000fe200078ec0ff */
[----:B------:R-:W-:Y:S01]  /*1820*/  USHF.L.U32 UR13, UR8, 0x5, URZ ;  /* 0x00000005080d7899 */ /* 0x000fe2000800063f */
[----:B------:R-:W-:Y:S01]  /*1830*/  LEA.HI R24, R24, R11, RZ, 0x5 ;  /* 0x0000000b18187211 */ /* 0x000fe200078f28ff */
[C---:B------:R-:W-:Y:S01]  /*1840*/  IMAD.IADD R16, R11.reuse, 0x1, -R16 ;  /* 0x000000010b107824 */ /* 0x040fe200078e0a10 */
[----:B------:R-:W1:Y:S01]  /*1850*/  LDC R20, c[0x0][0x758] ;  /* 0x0001d600ff147b82 */ /* 0x000e620000000800 */
[----:B------:R-:W-:Y:S01]  /*1860*/  IMAD.IADD R22, R11, 0x1, -R18 ;  /* 0x000000010b167824 */ /* 0x000fe200078e0a12 */
[--C-:B------:R-:W-:Y:S01]  /*1870*/  SHF.R.S32.HI R11, RZ, 0x2, R17.reuse ;  /* 0x00000002ff0b7819 */ /* 0x100fe20000011411 */
[----:B------:R-:W-:Y:S01]  /*1880*/  ULDC.64 UR8, c[0x0][0x6c8] ;  /* 0x0001b20000087ab9 */ /* 0x000fe20000000a00 */
[----:B------:R-:W-:Y:S01]  /*1890*/  SHF.R.S32.HI R18, RZ, 0x1f, R17 ;  /* 0x0000001fff127819 */ /* 0x000fe20000011411 */
[----:B------:R-:W-:Y:S01]  /*18a0*/  USHF.L.U64.HI UR14, UR8, 0x5, UR9 ;  /* 0x00000005080e7899 */ /* 0x000fe20008010209 */
[----:B------:R-:W-:Y:S01]  /*18b0*/  SHF.R.S32.HI R15, RZ, 0x1, R10 ;  /* 0x00000001ff0f7819 */ /* 0x000fe2000001140a */
[----:B------:R-:W-:Y:S01]  /*18c0*/  UMOV UR16, 0x400 ;  /* 0x0000040000107882 */ /* 0x000fe20000000000 */
[----:B------:R-:W-:Y:S01]  /*18d0*/  LEA.HI R18, R18, R11, RZ, 0x3 ;  /* 0x0000000b12127211 */ /* 0x000fe200078f18ff */
[----:B------:R-:W3:Y:S01]  /*18e0*/  LDC R21, c[0x0][0x288] ;  /* 0x0000a200ff157b82 */ /* 0x000ee20000000800 */
[----:B------:R-:W-:Y:S01]  /*18f0*/  LEA.HI R10, R10, R15, RZ, 0x1 ;  /* 0x0000000f0a0a7211 */ /* 0x000fe200078f08ff */
[----:B------:R-:W-:Y:S01]  /*1900*/  UIADD3 UR9, UR7, -0x1, URZ ;  /* 0xffffffff07097890 */ /* 0x000fe2000fffe03f */
[----:B------:R-:W-:Y:S01]  /*1910*/  LOP3.LUT R18, R18, 0xfffffff8, RZ, 0xc0, !PT ;  /* 0xfffffff812127812 */ /* 0x000fe200078ec0ff */
[----:B------:R-:W-:Y:S01]  /*1920*/  USHF.L.U32 UR15, UR8, 0x5, URZ ;  /* 0x00000005080f7899 */ /* 0x000fe2000800063f */
[----:B------:R-:W-:Y:S01]  /*1930*/  SHF.R.S32.HI R17, RZ, 0x5, R24 ;  /* 0x00000005ff117819 */ /* 0x000fe20000011418 */
[----:B0-----:R-:W-:Y:S01]  /*1940*/  ULEA UR16, UR10, UR16, 0x18 ;  /* 0x000000100a107291 */ /* 0x001fe2000f8ec03f */
[----:B------:R-:W-:Y:S01]  /*1950*/  LOP3.LUT R10, R10, 0x7fffffe, RZ, 0xc0, !PT ;  /* 0x07fffffe0a0a7812 */ /* 0x000fe200078ec0ff */
[----:B------:R-:W0:Y:S01]  /*1960*/  LDC R19, c[0x0][0x700] ;  /* 0x0001c000ff137b82 */ /* 0x000e220000000800 */
[----:B------:R-:W-:Y:S01]  /*1970*/  IMAD.IADD R18, R11, 0x1, -R18 ;  /* 0x000000010b127824 */ /* 0x000fe200078e0a12 */
[----:B------:R-:W-:Y:S01]  /*1980*/  USHF.L.U32 UR8, UR9, 0x3, URZ ;  /* 0x0000000309087899 */ /* 0x000fe2000800063f */
[----:B------:R-:W-:Y:S01]  /*1990*/  IMAD R11, R17, 0x2, R16 ;  /* 0x00000002110b7824 */ /* 0x000fe200078e0210 */
[----:B------:R-:W-:Y:S01]  /*19a0*/  UISETP.NE.AND UP0, UPT, UR9, URZ, UPT ;  /* 0x0000003f0900728c */ /* 0x000fe2000bf05270 */
[----:B------:R-:W-:Y:S01]  /*19b0*/  IMAD.IADD R15, R15, 0x1, -R10 ;  /* 0x000000010f0f7824 */ /* 0x000fe200078e0a0a */
[----:B------:R-:W-:Y:S01]  /*19c0*/  UIADD3 UR9, UR16, 0x300, URZ ;  /* 0x0000030010097890 */ /* 0x000fe2000fffe03f */
[--C-:B------:R-:W-:Y:S01]  /*19d0*/  IMAD R16, R11, 0x8, R18.reuse ;  /* 0x000000080b107824 */ /* 0x100fe200078e0212 */
[----:B------:R-:W-:Y:S01]  /*19e0*/  UIADD3 UR10, UR16, 0x11300, URZ ;  /* 0x00011300100a7890 */ /* 0x000fe2000fffe03f */
[C-C-:B------:R-:W-:Y:S01]  /*19f0*/  IMAD R10, R17.reuse, 0x10, R18.reuse ;  /* 0x00000010110a7824 */ /* 0x140fe200078e0212 */
[----:B------:R-:W-:Y:S01]  /*1a00*/  USEL UR11, URZ, 0x1, UP0 ;  /* 0x000000013f0b7887 */ /* 0x000fe20008000000 */
[----:B------:R-:W-:Y:S01]  /*1a10*/  IMAD R23, R16, 0x2, R15 ;  /* 0x0000000210177824 */ /* 0x000fe200078e020f */
[----:B------:R-:W-:Y:S01]  /*1a20*/  USHF.R.U32.HI UR9, URZ, 0x4, UR9 ;  /* 0x000000043f097899 */ /* 0x000fe20008011609 */
[----:B------:R-:W-:Y:S01]  /*1a30*/  IMAD.MOV.U32 R15, RZ, RZ, -0x1 ;  /* 0xffffffffff0f7424 */ /* 0x000fe200078e00ff */
[----:B------:R-:W-:Y:S01]  /*1a40*/  USHF.R.U32.HI UR10, URZ, 0x4, UR10 ;  /* 0x000000043f0a7899 */ /* 0x000fe2000801160a */
[----:B------:R-:W-:Y:S01]  /*1a50*/  IMAD R11, R17, -0x10, -R18 ;  /* 0xfffffff0110b7824 */ /* 0x000fe200078e0a12 */
[----:B------:R-:W-:Y:S01]  /*1a60*/  VIMNMX R18, RZ, UR6, PT ;  /* 0x00000006ff127c48 */ /* 0x000fe2000bfe0100 */
[----:B------:R-:W-:Y:S01]  /*1a70*/  IMAD.MOV.U32 R17, RZ, RZ, 0x1 ;  /* 0x00000001ff117424 */ /* 0x000fe200078e00ff */
[-C--:B-1----:R-:W-:Y:S01]  /*1a80*/  SHF.L.U32 R16, R15, R20.reuse, RZ ;  /* 0x000000140f107219 */ /* 0x082fe200000006ff */
[----:B------:R-:W-:Y:S01]  /*1a90*/  IMAD.SHL.U32 R23, R23, 0x20, RZ ;  /* 0x0000002017177824 */ /* 0x000fe200078e00ff */
[----:B------:R-:W-:Y:S01]  /*1aa0*/  ULDC UR20, c[0x0][0x284] ;  /* 0x0000a10000147ab9 */ /* 0x000fe20000000800 */
[C---:B---3--:R-:W-:Y:S01]  /*1ab0*/  IMAD R21, R22.reuse, -0x2, R21 ;  /* 0xfffffffe16157824 */ /* 0x048fe200078e0215 */
[----:B------:R-:W-:Y:S01]  /*1ac0*/  SHF.L.U32 R15, R17, R20, RZ ;  /* 0x00000014110f7219 */ /* 0x000fe200000006ff */
[----:B------:R-:W-:Y:S01]  /*1ad0*/  UIADD3 UR24, UR16, 0x230, URZ ;  /* 0x0000023010187890 */ /* 0x000fe2000fffe03f */
[----:B------:R-:W-:Y:S01]  /*1ae0*/  LOP3.LUT R20, RZ, R16, RZ, 0x33, !PT ;  /* 0x00000010ff147212 */ /* 0x000fe200078e33ff */
[----:B------:R-:W-:Y:S01]  /*1af0*/  IMAD.WIDE R16, R22, 0x2, RZ ;  /* 0x0000000216107825 */ /* 0x000fe200078e02ff */
[----:B------:R-:W-:Y:S01]  /*1b00*/  ULOP3.LUT UR8, UR8, 0x8, URZ, 0xc0, !UPT ;  /* 0x0000000808087892 */ /* 0x000fe2000f8ec03f */
[----:B------:R-:W-:Y:S01]  /*1b10*/  SHF.L.U64.HI R12, R8, 0x1, R12 ;  /* 0x00000001080c7819 */ /* 0x000fe2000001020c */
[----:B------:R-:W-:Y:S01]  /*1b20*/  UIADD3 UR25, UP1, UR13, 0x20, URZ ;  /* 0x000000200d197890 */ /* 0x000fe2000ff3e03f */
[----:B------:R-:W-:Y:S01]  /*1b30*/  VIADD R22, R11, UR20 ;  /* 0x000000140b167c36 */ /* 0x000fe20008000000 */
[----:B------:R-:W-:Y:S01]  /*1b40*/  UIADD3 UR26, UP2, UR15, 0x20, URZ ;  /* 0x000000200f1a7890 */ /* 0x000fe2000ff5e03f */
[----:B------:R-:W-:Y:S01]  /*1b50*/  LOP3.LUT R70, R6, 0x1, RZ, 0xfc, !PT ;  /* 0x0000000106467812 */ /* 0x000fe200078efcff */
[----:B------:R-:W-:Y:S01]  /*1b60*/  ULOP3.LUT UR9, UR9, 0x3fff, URZ, 0xc0, !UPT ;  /* 0x00003fff09097892 */ /* 0x000fe2000f8ec03f */
[----:B------:R-:W-:Y:S01]  /*1b70*/  IADD3 R18, -R18, UR6, RZ ;  /* 0x0000000612127c10 */ /* 0x000fe2000fffe1ff */
[----:B------:R-:W-:Y:S01]  /*1b80*/  ULOP3.LUT UR10, UR10, 0x3fff, URZ, 0xc0, !UPT ;  /* 0x00003fff0a0a7892 */ /* 0x000fe2000f8ec03f */
[----:B0-----:R-:W-:Y:S01]  /*1b90*/  VIADD R19, R19, 0xffffffff ;  /* 0xffffffff13137836 */ /* 0x001fe20000000000 */
[----:B------:R-:W-:Y:S01]  /*1ba0*/  SHF.R.S32.HI R11, RZ, 0x1f, R10 ;  /* 0x0000001fff0b7819 */ /* 0x000fe2000001140a */
[----:B------:R-:W-:Y:S01]  /*1bb0*/  IMAD.U32 R71, RZ, RZ, UR11 ;  /* 0x0000000bff477e24 */ /* 0x000fe2000f8e00ff */
[----:B------:R-:W-:Y:S01]  /*1bc0*/  SHF.R.S32.HI R23, RZ, 0x3, R23 ;  /* 0x00000003ff177819 */ /* 0x000fe20000011417 */
[----:B------:R-:W-:-:S02]  /*1bd0*/  USHF.L.U32 UR21, UR6, 0x1, URZ ;  /* 0x0000000106157899 */ /* 0x000fc4000800063f */
[----:B------:R-:W-:Y:S02]  /*1be0*/  ULEA UR7, UR7, UR24, 0x3 ;  /* 0x0000001807077291 */ /* 0x000fe4000f8e183f */
[----:B------:R-:W-:Y:S02]  /*1bf0*/  ULOP3.LUT UR27, UR8, 0x8, URZ, 0x3c, !UPT ;  /* 0x00000008081b7892 */ /* 0x000fe4000f8e3c3f */
[----:B------:R-:W-:Y:S02]  /*1c00*/  ULOP3.LUT UR17, UR8, 0x18, URZ, 0x3c, !UPT ;  /* 0x0000001808117892 */ /* 0x000fe4000f8e3c3f */
[----:B------:R-:W-:Y:S02]  /*1c10*/  UIADD3.X UR29, URZ, UR12, URZ, UP1, !UPT ;  /* 0x0000000c3f1d7290 */ /* 0x000fe40008ffe43f */
[----:B------:R-:W-:Y:S02]  /*1c20*/  UIADD3.X UR28, URZ, UR14, URZ, UP2, !UPT ;  /* 0x0000000e3f1c7290 */ /* 0x000fe400097fe43f */
[----:B------:R-:W-:-:S02]  /*1c30*/  ULOP3.LUT UR18, UR9, 0x10000, URZ, 0xfc, !UPT ;  /* 0x0001000009127892 */ /* 0x000fc4000f8efc3f */
[----:B------:R-:W-:-:S12]  /*1c40*/  ULOP3.LUT UR19, UR10, 0x10000, URZ, 0xfc, !UPT ;  /* 0x000100000a137892 */ /* 0x000fd8000f8efc3f */
.L_x_98:
[----:B------:R-:W-:Y:S01]  /*1c50*/  SHF.L.U32 R25, R71, 0x1f, RZ ;  /* 0x0000001f47197819 */ /* 0x000fe200000006ff */
[----:B------:R-:W-:Y:S01]  /*1c60*/  IMAD.MOV.U32 R24, RZ, RZ, RZ ;  /* 0x000000ffff187224 */ /* 0x000fe200078e00ff */
[----:B------:R-:W-:Y:S02]  /*1c70*/  ISETP.GE.AND P2, PT, R18, 0x1, PT ;  /* 0x000000011200780c */ /* 0x000fe40003f46270 */
[----:B------:R-:W0:Y:S02]  /*1c80*/  SYNCS.PHASECHK.TRANS64.TRYWAIT P1, [UR7+-0x8], R25 ;  /* 0xfffff819ff0075a7 */ /* 0x000e240008020147 */
[----:B01-345:R-:W-:Y:S09]  /*1c90*/  @!P1 BRA `(.L_x_20) ;  /* 0x00000054000c9947 */ /* 0x03bff20003800000 */
.L_x_150:
[----:B0-----:R-:W-:Y:S01]  /*1ca0*/  IMAD.MOV.U32 R25, RZ, RZ, RZ ;  /* 0x000000ffff197224 */ /* 0x001fe200078e00ff */
[----:B------:R-:W-:Y:S02]  /*1cb0*/  CS2R R26, SRZ ;  /* 0x00000000001a7805 */ /* 0x000fe4000001ff00 */
[----:B------:R-:W-:Y:S02]  /*1cc0*/  CS2R R28, SRZ ;  /* 0x00000000001c7805 */ /* 0x000fe4000001ff00 */
[----:B------:R-:W-:Y:S02]  /*1cd0*/  CS2R R30, SRZ ;  /* 0x00000000001e7805 */ /* 0x000fe4000001ff00 */
[----:B------:R-:W-:Y:S02]  /*1ce0*/  CS2R R32, SRZ ;  /* 0x0000000000207805 */ /* 0x000fe4000001ff00 */
[----:B------:R-:W-:Y:S02]  /*1cf0*/  CS2R R34, SRZ ;  /* 0x0000000000227805 */ /* 0x000fe4000001ff00 */
[----:B------:R-:W-:-:S02]  /*1d00*/  CS2R R36, SRZ ;  /* 0x0000000000247805 */ /* 0x000fc4000001ff00 */
        /* <DEDUP_REMOVED lines=8> */
[----:B------:R-:W-:Y:S01]  /*1d90*/  CS2R R54, SRZ ;  /* 0x0000000000367805 */ /* 0x000fe2000001ff00 */
[----:B------:R-:W-:Y:S06]  /*1da0*/  @!P2 BRA `(.L_x_21) ;  /* 0x0000000000bca947 */ /* 0x000fec0003800000 */
[----:B------:R-:W-:Y:S01]  /*1db0*/  IMAD.MOV.U32 R56, RZ, RZ, R18 ;  /* 0x000000ffff387224 */ /* 0x000fe200078e0012 */
[----:B------:R-:W-:Y:S01]  /*1dc0*/  UPLOP3.LUT UP0, UPT, UPT, UPT, UPT, 0x40, 0x0 ;  /* 0x000000000000789c */ /* 0x000fe20003f0e870 */
[----:B------:R-:W-:Y:S01]  /*1dd0*/  IMAD.U32 R61, RZ, RZ, UR4 ;  /* 0x00000004ff3d7e24 */ /* 0x000fe2000f8e00ff */
[----:B------:R-:W-:Y:S01]  /*1de0*/  UMOV UR20, UR5 ;  /* 0x0000000500147c82 */ /* 0x000fe20008000000 */
[----:B------:R-:W-:-:S08]  /*1df0*/  IMAD.U32 R57, RZ, RZ, UR5 ;  /* 0x00000005ff397e24 */ /* 0x000fd0000f8e00ff */
.L_x_28:
[----:B------:R-:W-:-:S13]  /*1e00*/  ISETP.NE.AND P2, PT, R70, 0x3, PT ;  /* 0x000000034600780c */ /* 0x000fda0003f45270 */
[----:B01-3--:R-:W-:Y:S05]  /*1e10*/  @!P2 BRA `(.L_x_22) ;  /* 0x000000000004a947 */ /* 0x00bfea0003800000 */
[----:B------:R-:W-:Y:S01]  /*1e20*/  BPT.TRAP 0x1 ;  /* 0x000000040000795c */ /* 0x000fe20000300000 */
.L_x_22:
[----:B------:R-:W-:Y:S01]  /*1e30*/  ULEA UR8, UR20, UR16, 0x3 ;  /* 0x0000001014087291 */ /* 0x000fe2000f8e183f */
[----:B------:R-:W-:-:S08]  /*1e40*/  SHF.L.U32 R59, R61, 0x1f, RZ ;  /* 0x0000001f3d3b7819 */ /* 0x000fd000000006ff */
[----:B------:R0:W1:Y:S01]  /*1e50*/  SYNCS.PHASECHK.TRANS64.TRYWAIT P1, [UR8], R59 ;  /* 0x0000003bff0075a7 */ /* 0x0000620008020148 */
[----:B------:R-:W-:Y:S05]  /*1e60*/  @!P2 BRA `(.L_x_23) ;  /* 0x000000000004a947 */ /* 0x000fea0003800000 */
[----:B------:R-:W-:Y:S01]  /*1e70*/  BPT.TRAP 0x1 ;  /* 0x000000040000795c */ /* 0x000fe20000300000 */
.L_x_23:
[----:B------:R-:W-:-:S04]  /*1e80*/  IMAD.U32 R58, RZ, RZ, UR20 ;  /* 0x00000014ff3a7e24 */ /* 0x000fc8000f8e00ff */
[----:B------:R-:W-:Y:S01]  /*1e90*/  IMAD R58, R58, 0x200, R23 ;  /* 0x000002003a3a7824 */ /* 0x000fe200078e0217 */
[----:B-1----:R-:W-:Y:S06]  /*1ea0*/  @P1 BRA `(.L_x_24) ;  /* 0x0000000000081947 */ /* 0x002fec0003800000 */
[----:B------:R-:W1:Y:S02]  /*1eb0*/  SYNCS.PHASECHK.TRANS64.TRYWAIT P1, [UR8], R59 ;  /* 0x0000003bff0075a7 */ /* 0x000e640008020148 */
[----:B-1----:R-:W-:Y:S05]  /*1ec0*/  @!P1 BRA `(.L_x_25) ;  /* 0x0000005000989947 */ /* 0x002fea0003800000 */
.L_x_24:
[----:B------:R-:W3:Y:S01]  /*1ed0*/  LDS R58, [R58+UR16+0x33300] ;  /* 0x033300103a3a7984 */ /* 0x000ee20008000800 */
[----:B------:R-:W-:Y:S02]  /*1ee0*/  ULEA UR8, UR20, UR18, 0x7 ;  /* 0x0000001214087291 */ /* 0x000fe4000f8e383f */
[----:B------:R-:W-:Y:S01]  /*1ef0*/  ULEA UR10, UR20, UR19, 0x8 ;  /* 0x00000013140a7291 */ /* 0x000fe2000f8e403f */
[----:B------:R-:W-:Y:S01]  /*1f00*/  UMOV UR9, 0xc0000010 ;  /* 0xc000001000097882 */ /* 0x000fe20000000000 */
[----:B------:R-:W-:Y:S01]  /*1f10*/  UMOV UR11, 0x80000020 ;  /* 0x80000020000b7882 */ /* 0x000fe20000000000 */
[----:B---3--:R-:W-:-:S06]  /*1f20*/  WARPGROUP.ARRIVE ;  /* 0x00000000000079c5 */ /* 0x008fcc0000000000 */
[----:B------:R-:W-:Y:S03]  /*1f30*/  IGMMA.SP.64x64x64.S8.S8 R24, gdesc[UR8], R24, UP0, R58, gsb0 ;  /* 0x02003a00081879f1 */ /* 0x000fe6000b841218 */
[----:B------:R-:W-:Y:S02]  /*1f40*/  WARPGROUP.DEPBAR.LE gsb0, 0x0 ;  /* 0x00008000000079c5 */ /* 0x000fe40000010000 */
[----:B------:R-:W-:Y:S05]  /*1f50*/  @!P2 BRA `(.L_x_26) ;  /* 0x000000000004a947 */ /* 0x000fea0003800000 */
[----:B------:R-:W-:Y:S01]  /*1f60*/  BPT.TRAP 0x1 ;  /* 0x000000040000795c */ /* 0x000fe20000300000 */
.L_x_26:
[----:B------:R-:W-:Y:S02]  /*1f70*/  @P0 LEA R58, R57, UR16, 0x3 ;  /* 0x00000010393a0c11 */ /* 0x000fe4000f8e18ff */
[----:B------:R-:W-:-:S03]  /*1f80*/  ISETP.GT.U32.AND P1, PT, R6, 0x1, PT ;  /* 0x000000010600780c */ /* 0x000fc60003f24070 */
[----:B------:R-:W-:-:S05]  /*1f90*/  @P0 VIADD R58, R58, 0x110 ;  /* 0x000001103a3a0836 */ /* 0x000fca0000000000 */
[----:B------:R-:W-:-:S04]  /*1fa0*/  @P0 PRMT R58, R7, 0x654, R58 ;  /* 0x00000654073a0816 */ /* 0x000fc8000000003a */
[----:B------:R3:W-:Y:S01]  /*1fb0*/  @P0 SYNCS.ARRIVE.TRANS64.RED.A1T0 RZ, [R58+URZ], RZ ;  /* 0x000000ff3aff09a7 */ /* 0x0007e2000810043f */
[----:B------:R-:W-:Y:S05]  /*1fc0*/  @P1 BRA `(.L_x_27) ;  /* 0x0000000000041947 */ /* 0x000fea0003800000 */
[----:B------:R-:W-:Y:S01]  /*1fd0*/  BPT.TRAP 0x1 ;  /* 0x000000040000795c */ /* 0x000fe20000300000 */
.L_x_27:
[----:B------:R-:W-:Y:S01]  /*1fe0*/  UIADD3 UR20, UR20, 0x1, URZ ;  /* 0x0000000114147890 */ /* 0x000fe2000fffe03f */
[C---:B------:R-:W-:Y:S01]  /*1ff0*/  ISETP.GT.AND P2, PT, R56.reuse, 0x1, PT ;  /* 0x000000013800780c */ /* 0x040fe20003f44270 */
[----:B------:R-:W-:Y:S02]  /*2000*/  VIADD R57, R57, 0x1 ;  /* 0x0000000139397836 */ /* 0x000fe40000000000 */
[----:B------:R-:W-:Y:S01]  /*2010*/  UISETP.NE.AND UP0, UPT, UR20, 0x22, UPT ;  /* 0x000000221400788c */ /* 0x000fe2000bf05270 */
[----:B------:R-:W-:Y:S02]  /*2020*/  VIADD R56, R56, 0xffffffff ;  /* 0xffffffff38387836 */ /* 0x000fe40000000000 */
[C---:B------:R-:W-:Y:S01]  /*2030*/  ISETP.NE.AND P1, PT, R57.reuse, 0x22, PT ;  /* 0x000000223900780c */ /* 0x040fe20003f25270 */
[----:B------:R-:W-:Y:S02]  /*2040*/  USEL UR8, URZ, 0x1, UP0 ;  /* 0x000000013f087887 */ /* 0x000fe40008000000 */
[----:B------:R-:W-:Y:S01]  /*2050*/  USEL UR20, UR20, URZ, UP0 ;  /* 0x0000003f14147287 */ /* 0x000fe20008000000 */
[----:B------:R-:W-:Y:S01]  /*2060*/  SEL R57, R57, RZ, P1 ;  /* 0x000000ff39397207 */ /* 0x000fe20000800000 */
[----:B------:R-:W-:-:S02]  /*2070*/  UPLOP3.LUT UP0, UPT, UPT, UPT, UPT, 0x80, 0x0 ;  /* 0x000000000000789c */ /* 0x000fc40003f0f070 */
[----:B------:R-:W-:Y:S01]  /*2080*/  LOP3.LUT R61, R61, UR8, RZ, 0x3c, !PT ;  /* 0x000000083d3d7c12 */ /* 0x000fe2000f8e3cff */
[----:B------:R-:W-:Y:S08]  /*2090*/  @P2 BRA `(.L_x_28) ;  /* 0xfffffffc00582947 */ /* 0x000ff0000383ffff */
.L_x_21:
[----:B------:R-:W-:Y:S01]  /*20a0*/  IMAD.U32 R57, RZ, RZ, UR27 ;  /* 0x0000001bff397e24 */ /* 0x000fe2000f8e00ff */
[----:B------:R-:W-:Y:S01]  /*20b0*/  SHF.L.U32 R56, R71, 0x1f, RZ ;  /* 0x0000001f47387819 */ /* 0x000fe200000006ff */
[----:B------:R-:W-:Y:S01]  /*20c0*/  UIADD3 UR5, UR5, UR21, URZ ;  /* 0x0000001505057290 */ /* 0x000fe2000fffe03f */
[----:B-1----:R-:W-:Y:S01]  /*20d0*/  SHF.R.S32.HI R60, RZ, 0x1f, R5 ;  /* 0x0000001fff3c7819 */ /* 0x002fe20000011405 */
[----:B------:R1:W-:Y:S01]  /*20e0*/  SYNCS.ARRIVE.TRANS64.A1T0 RZ, [R57+UR24], RZ ;  /* 0x000000ff39ff79a7 */ /* 0x0003e20008100018 */
[----:B------:R-:W-:Y:S02]  /*20f0*/  WARPGROUP.DEPBAR.LE gsb0, 0x0 ;  /* 0x00008000000079c5 */ /* 0x000fe40000010000 */
[----:B------:R-:W-:Y:S02]  /*2100*/  UISETP.GE.U32.AND UP1, UPT, UR21, 0x22, UPT ;  /* 0x000000221500788c */ /* 0x000fe4000bf26070 */
[----:B------:R-:W-:Y:S01]  /*2110*/  UISETP.GT.U32.AND UP0, UPT, UR5, 0x21, UPT ;  /* 0x000000210500788c */ /* 0x000fe2000bf04070 */
[----:B------:R-:W0:Y:S03]  /*2120*/  SYNCS.PHASECHK.TRANS64.TRYWAIT P1, [UR7+0x8], R56 ;  /* 0x00000838ff0075a7 */ /* 0x000e260008020147 */
[----:B------:R-:W-:-:S04]  /*2130*/  UISETP.LT.U32.AND UP0, UPT, UR21, 0x22, UP0 ;  /* 0x000000221500788c */ /* 0x000fc80008701070 */
[----:B------:R-:W-:Y:S02]  /*2140*/  USEL UR10, URZ, 0x1, !UP0 ;  /* 0x000000013f0a7887 */ /* 0x000fe4000c000000 */
[----:B------:R-:W-:Y:S02]  /*2150*/  @UP1 UIMAD.WIDE.U32 UR8, UR5, -0xf0f0f0f, URZ ;  /* 0xf0f0f0f1050818a5 */ /* 0x000fe4000f8e003f */
[----:B------:R-:W-:Y:S02]  /*2160*/  ULOP3.LUT UR4, UR4, UR10, URZ, 0x3c, !UPT ;  /* 0x0000000a04047292 */ /* 0x000fe4000f8e3c3f */
[----:B------:R-:W-:-:S04]  /*2170*/  @UP1 USHF.R.U32.HI UR8, URZ, 0x5, UR9 ;  /* 0x000000053f081899 */ /* 0x000fc80008011609 */
[----:B------:R-:W-:Y:S01]  /*2180*/  @UP1 ULOP3.LUT UR4, UR4, 0x1, UR8, 0x78, !UPT ;  /* 0x0000000104041892 */ /* 0x000fe2000f8e7808 */
[----:B01----:R-:W-:Y:S11]  /*2190*/  @!P1 BRA `(.L_x_29) ;  /* 0x0000004c00fc9947 */ /* 0x003ff60003800000 */
.L_x_151:
[----:B------:R-:W-:Y:S01]  /*21a0*/  ULDC.64 UR8, c[0x0][0x6d0] ;  /* 0x0001b40000087ab9 */ /* 0x000fe20000000a00 */
[----:B------:R-:W-:Y:S02]  /*21b0*/  IMAD.SHL.U32 R64, R0, 0x40, RZ ;  /* 0x0000004000407824 */ /* 0x000fe400078e00ff */
[----:B---3--:R-:W-:Y:S02]  /*21c0*/  IMAD R58, R60, UR8, RZ ;  /* 0x000000083c3a7c24 */ /* 0x008fe4000f8e02ff */
[C---:B0-----:R-:W-:Y:S01]  /*21d0*/  IMAD.WIDE.U32 R56, R5.reuse, UR8, R10 ;  /* 0x0000000805387c25 */ /* 0x041fe2000f8e000a */
[----:B------:R-:W-:Y:S01]  /*21e0*/  ULDC UR8, c[0x0][0x284] ;  /* 0x0000a10000087ab9 */ /* 0x000fe20000000800 */
[----:B------:R-:W-:Y:S02]  /*21f0*/  SHF.R.S32.HI R65, RZ, 0x1f, R64 ;  /* 0x0000001fff417819 */ /* 0x000fe40000011440 */
[----:B------:R-:W-:Y:S01]  /*2200*/  IMAD.SHL.U32 R0, R4, 0x40, RZ ;  /* 0x0000004004007824 */ /* 0x000fe200078e00ff */
[C---:B------:R-:W-:Y:S01]  /*2210*/  ISETP.GE.AND P1, PT, R64.reuse, UR8, PT ;  /* 0x0000000840007c0c */ /* 0x040fe2000bf26270 */
[----:B------:R-:W-:Y:S01]  /*2220*/  ULDC UR8, c[0x0][0x288] ;  /* 0x0000a20000087ab9 */ /* 0x000fe20000000800 */
[----:B------:R-:W-:Y:S01]  /*2230*/  IMAD R59, R5, UR9, R58 ;  /* 0x00000009053b7c24 */ /* 0x000fe2000f8e023a */
[----:B------:R-:W-:-:S02]  /*2240*/  IADD3 R56, P2, R64, R56, RZ ;  /* 0x0000003840387210 */ /* 0x000fc40007f5e0ff */
[----:B------:R-:W-:Y:S02]  /*2250*/  ISETP.GE.OR P1, PT, R0, UR8, P1 ;  /* 0x0000000800007c0c */ /* 0x000fe40008f26670 */
[----:B------:R-:W-:-:S11]  /*2260*/  IADD3.X R57, R65, R57, R59, P2, !PT ;  /* 0x0000003941397210 */ /* 0x000fd600017fe43b */
[----:B------:R-:W-:Y:S05]  /*2270*/  @P1 BRA `(.L_x_30) ;  /* 0x0000002400841947 */ /* 0x000fea0003800000 */
[----:B------:R-:W0:Y:S01]  /*2280*/  LDC.64 R78, c[0x0][0x6c8] ;  /* 0x0001b200ff4e7b82 */ /* 0x000e220000000a00 */
[----:B----45:R-:W-:Y:S01]  /*2290*/  ISETP.NE.AND P2, PT, R14, RZ, PT ;  /* 0x000000ff0e00720c */ /* 0x030fe20003f45270 */
[----:B------:R-:W-:Y:S01]  /*22a0*/  IMAD.WIDE R66, R4, 0x40, R16 ;  /* 0x0000004004427825 */ /* 0x000fe200078e0210 */
[----:B------:R-:W-:Y:S03]  /*22b0*/  BSSY B0, `(.L_x_30) ;  /* 0x000025d000007945 */ /* 0x000fe60003800000 */
[----:B------:R-:W-:Y:S02]  /*22c0*/  IMAD.IADD R0, R21, 0x1, -R0 ;  /* 0x0000000115007824 */ /* 0x000fe400078e0a00 */
[----:B------:R-:W-:-:S03]  /*22d0*/  IMAD.IADD R72, R22, 0x1, -R64 ;  /* 0x0000000116487824 */ /* 0x000fc600078e0a40 */
[----:B------:R-:W-:-:S04]  /*22e0*/  ISETP.GT.AND P1, PT, R0, RZ, PT ;  /* 0x000000ff0000720c */ /* 0x000fc80003f24270 */
[----:B------:R-:W-:Y:S01]  /*22f0*/  ISETP.GT.AND P3, PT, R72, RZ, P1 ;  /* 0x000000ff4800720c */ /* 0x000fe20000f64270 */
[-C--:B0-----:R-:W-:Y:S02]  /*2300*/  IMAD R4, R67, R78.reuse, RZ ;  /* 0x0000004e43047224 */ /* 0x081fe400078e02ff */
[----:B------:R-:W-:-:S04]  /*2310*/  IMAD.WIDE.U32 R68, R66, R78, R56 ;  /* 0x0000004e42447225 */ /* 0x000fc800078e0038 */
[----:B------:R-:W-:-:S04]  /*2320*/  IMAD R57, R66, R79, R4 ;  /* 0x0000004f42397224 */ /* 0x000fc800078e0204 */
[----:B------:R-:W-:Y:S01]  /*2330*/  IMAD.IADD R77, R69, 0x1, R57 ;  /* 0x00000001454d7824 */ /* 0x000fe200078e0239 */
[----:B------:R-:W-:Y:S06]  /*2340*/  @!P2 BRA `(.L_x_31) ;  /* 0x0000001800a0a947 */ /* 0x000fec0003800000 */
[----:B------:R-:W-:Y:S01]  /*2350*/  ULDC.64 UR8, c[0x0][0x6b8] ;  /* 0x0001ae0000087ab9 */ /* 0x000fe20000000a00 */
[----:B------:R-:W-:Y:S01]  /*2360*/  ULDC.64 UR32, c[0x0][0x6b0] ;  /* 0x0001ac0000207ab9 */ /* 0x000fe20000000a00 */
[----:B------:R-:W-:Y:S01]  /*2370*/  IMAD.WIDE.U32 R56, R5, UR8, R10 ;  /* 0x0000000805387c25 */ /* 0x000fe2000f8e000a */
[----:B------:R-:W-:Y:S01]  /*2380*/  ULDC.64 UR10, c[0x0][0x6a8] ;  /* 0x0001aa00000a7ab9 */ /* 0x000fe20000000a00 */
[----:B------:R-:W0:Y:S01]  /*2390*/  LDC.64 R62, c[0x0][0x6b0] ;  /* 0x0001ac00ff3e7b82 */ /* 0x000e220000000a00 */
[----:B------:R-:W-:Y:S01]  /*23a0*/  ULDC.64 UR30, c[0x0][0x6c0] ;  /* 0x0001b000001e7ab9 */ /* 0x000fe20000000a00 */
[----:B------:R-:W-:Y:S01]  /*23b0*/  IMAD R4, R60, UR8, RZ ;  /* 0x000000083c047c24 */ /* 0x000fe2000f8e02ff */
[----:B------:R-:W-:Y:S01]  /*23c0*/  IADD3 R58, P2, R64, R56, RZ ;  /* 0x00000038403a7210 */ /* 0x000fe20007f5e0ff */
[----:B------:R-:W-:Y:S02]  /*23d0*/  IMAD R61, R67, UR32, RZ ;  /* 0x00000020433d7c24 */ /* 0x000fe4000f8e02ff */
[----:B------:R-:W-:-:S02]  /*23e0*/  IMAD R75, R5, UR9, R4 ;  /* 0x00000009054b7c24 */ /* 0x000fc4000f8e0204 */
[----:B------:R-:W-:-:S03]  /*23f0*/  IMAD R67, R66, UR33, R61 ;  /* 0x0000002142437c24 */ /* 0x000fc6000f8e023d */
[----:B------:R-:W-:-:S03]  /*2400*/  IADD3.X R59, R65, R57, R75, P2, !PT ;  /* 0x00000039413b7210 */ /* 0x000fc600017fe44b */
[----:B------:R-:W-:-:S04]  /*2410*/  IMAD.WIDE.U32 R56, R66, UR32, R58 ;  /* 0x0000002042387c25 */ /* 0x000fc8000f8e003a */
[----:B------:R-:W-:Y:S01]  /*2420*/  IMAD.IADD R57, R57, 0x1, R67 ;  /* 0x0000000139397824 */ /* 0x000fe200078e0243 */
[----:B------:R-:W-:-:S04]  /*2430*/  LEA R60, P2, R56, UR10, 0x2 ;  /* 0x0000000a383c7c11 */ /* 0x000fc8000f8410ff */
[----:B------:R-:W-:-:S05]  /*2440*/  LEA.HI.X R61, R56, UR11, R57, 0x2, P2 ;  /* 0x0000000b383d7c11 */ /* 0x000fca00090f1439 */
[----:B------:R-:W3:Y:S01]  /*2450*/  @P3 LDG.E.LTC128B R73, desc[UR22][R60.64] ;  /* 0x000000163c493981 */ /* 0x000ee2000c1e1920 */
[C---:B------:R-:W-:Y:S01]  /*2460*/  LEA R56, P2, R68.reuse, UR30, 0x2 ;  /* 0x0000001e44387c11 */ /* 0x040fe2000f8410ff */
[----:B------:R-:W-:Y:S03]  /*2470*/  BSSY B1, `(.L_x_32) ;  /* 0x0000018000017945 */ /* 0x000fe60003800000 */
[----:B------:R-:W-:Y:S01]  /*2480*/  LEA.HI.X R57, R68, UR31, R77, 0x2, P2 ;  /* 0x0000001f44397c11 */ /* 0x000fe200090f144d */
[----:B0-----:R-:W-:-:S04]  /*2490*/  IMAD.WIDE.U32 R68, R66, UR32, R62 ;  /* 0x0000002042447c25 */ /* 0x001fc8000f8e003e */
[----:B------:R-:W-:-:S04]  /*24a0*/  IMAD.WIDE.U32 R62, R66, UR32, R64 ;  /* 0x00000020423e7c25 */ /* 0x000fc8000f8e0040 */
[----:B------:R-:W-:Y:S02]  /*24b0*/  IMAD.IADD R69, R67, 0x1, R69 ;  /* 0x0000000143457824 */ /* 0x000fe400078e0245 */
[----:B---3--:R-:W-:-:S04]  /*24c0*/  IMAD R4, R73, R14, RZ ;  /* 0x0000000e49047224 */ /* 0x008fc800078e02ff */
[----:B--2---:R-:W-:Y:S01]  /*24d0*/  IMAD R77, R24, R13, R4 ;  /* 0x0000000d184d7224 */ /* 0x004fe200078e0204 */
[-C--:B------:R-:W-:Y:S02]  /*24e0*/  IADD3 R4, P2, R58, R68.reuse, RZ ;  /* 0x000000443a047210 */ /* 0x080fe40007f5e0ff */
[C---:B------:R-:W-:Y:S02]  /*24f0*/  IADD3 R68, P5, P6, R10.reuse, R68, R64 ;  /* 0x000000440a447210 */ /* 0x040fe40007ebe040 */
[----:B------:R0:W-:Y:S01]  /*2500*/  @P3 STG.E desc[UR22][R56.64], R77 ;  /* 0x0000004d38003986 */ /* 0x0001e2000c101916 */
[----:B------:R-:W-:Y:S01]  /*2510*/  IADD3 R66, P3, R10, R62, RZ ;  /* 0x0000003e0a427210 */ /* 0x000fe20007f7e0ff */
[----:B------:R-:W-:Y:S01]  /*2520*/  IMAD.X R59, R69, 0x1, R59, P2 ;  /* 0x00000001453b7824 */ /* 0x000fe200010e063b */
[----:B------:R-:W-:Y:S02]  /*2530*/  ISETP.GT.AND P2, PT, R0, 0x1, PT ;  /* 0x000000010000780c */ /* 0x000fe40003f44270 */
[----:B------:R-:W-:-:S02]  /*2540*/  IADD3.X R67, R11, R67, R63, P3, !PT ;  /* 0x000000430b437210 */ /* 0x000fc40001ffe43f */
[----:B------:R-:W-:Y:S02]  /*2550*/  ISETP.GT.AND P3, PT, R72, RZ, P2 ;  /* 0x000000ff4800720c */ /* 0x000fe40001764270 */
[----:B------:R-:W-:Y:S01]  /*2560*/  IADD3.X R69, R11, R69, R65, P5, P6 ;  /* 0x000000450b457210 */ /* 0x000fe20002fec441 */
[----:B------:R-:W-:Y:S01]  /*2570*/  IMAD.WIDE.U32 R64, R5, UR8, R66 ;  /* 0x0000000805407c25 */ /* 0x000fe2000f8e0042 */
[----:B------:R-:W-:Y:S02]  /*2580*/  LEA R62, P6, R78, R56, 0x2 ;  /* 0x000000384e3e7211 */ /* 0x000fe400078c10ff */
[----:B------:R-:W-:Y:S01]  /*2590*/  LEA R58, P5, R4, UR10, 0x2 ;  /* 0x0000000a043a7c11 */ /* 0x000fe2000f8a10ff */
[----:B------:R-:W-:Y:S01]  /*25a0*/  IMAD.IADD R67, R75, 0x1, R65 ;  /* 0x000000014b437824 */ /* 0x000fe200078e0241 */
[----:B------:R-:W-:Y:S02]  /*25b0*/  LEA.HI.X R63, R78, R57, R79, 0x2, P6 ;  /* 0x000000394e3f7211 */ /* 0x000fe400030f144f */
[----:B------:R-:W-:-:S03]  /*25c0*/  LEA.HI.X R59, R4, UR11, R59, 0x2, P5 ;  /* 0x0000000b043b7c11 */ /* 0x000fc6000a8f143b */
[----:B0-----:R-:W-:Y:S06]  /*25d0*/  @!P3 BRA `(.L_x_33) ;  /* 0x000000000004b947 */ /* 0x001fec0003800000 */
[----:B------:R0:W5:Y:S02]  /*25e0*/  LDG.E.LTC128B R73, desc[UR22][R58.64] ;  /* 0x000000163a497981 */ /* 0x000164000c1e1920 */
.L_x_33:
[----:B------:R-:W-:Y:S05]  /*25f0*/  BSYNC B1 ;  /* 0x0000000000017941 */ /* 0x000fea0003800000 */
.L_x_32:
[----:B-----5:R-:W-:Y:S01]  /*2600*/  IMAD R4, R73, R14, RZ ;  /* 0x0000000e49047224 */ /* 0x020fe200078e02ff */
[----:B------:R-:W-:Y:S01]  /*2610*/  ISETP.GT.AND P6, PT, R72, 0x8, P1 ;  /* 0x000000084800780c */ /* 0x000fe20000fc4270 */
[----:B------:R-:W-:Y:S01]  /*2620*/  BSSY B1, `(.L_x_34) ;  /* 0x0000009000017945 */ /* 0x000fe20003800000 */
[----:B------:R-:W-:Y:S01]  /*2630*/  LEA R24, P5, R64, UR10, 0x2 ;  /* 0x0000000a40187c11 */ /* 0x000fe2000f8a10ff */
[----:B------:R-:W-:Y:S01]  /*2640*/  IMAD R65, R25, R13, R4 ;  /* 0x0000000d19417224 */ /* 0x000fe200078e0204 */
[----:B------:R-:W-:Y:S01]  /*2650*/  ISETP.GT.AND P1, PT, R0, 0x8, PT ;  /* 0x000000080000780c */ /* 0x000fe20003f24270 */
[----:B------:R-:W-:Y:S01]  /*2660*/  IMAD.WIDE.U32 R4, R5, UR8, R68 ;  /* 0x0000000805047c25 */ /* 0x000fe2000f8e0044 */
[----:B------:R-:W-:Y:S02]  /*2670*/  LEA.HI.X R25, R64, UR11, R67, 0x2, P5 ;  /* 0x0000000b40197c11 */ /* 0x000fe4000a8f1443 */
[----:B------:R1:W-:Y:S05]  /*2680*/  @P3 STG.E desc[UR22][R62.64], R65 ;  /* 0x000000413e003986 */ /* 0x0003ea000c101916 */
[----:B------:R-:W-:Y:S05]  /*2690*/  @!P6 BRA `(.L_x_35) ;  /* 0x000000000004e947 */ /* 0x000fea0003800000 */
[----:B------:R2:W5:Y:S02]  /*26a0*/  LDG.E.LTC128B R73, desc[UR22][R24.64+0x20] ;  /* 0x0000201618497981 */ /* 0x000564000c1e1920 */
.L_x_35:
[----:B------:R-:W-:Y:S05]  /*26b0*/  BSYNC B1 ;  /* 0x0000000000017941 */ /* 0x000fea0003800000 */
.L_x_34:
[----:B--2--5:R-:W-:Y:S01]  /*26c0*/  IMAD R25, R73, R14, RZ ;  /* 0x0000000e49197224 */ /* 0x024fe200078e02ff */
[----:B------:R-:W-:Y:S01]  /*26d0*/  LEA R24, P3, R4, UR10, 0x2 ;  /* 0x0000000a04187c11 */ /* 0x000fe2000f8610ff */
[----:B------:R-:W-:Y:S01]  /*26e0*/  IMAD.IADD R5, R75, 0x1, R5 ;  /* 0x000000014b057824 */ /* 0x000fe200078e0205 */
[----:B------:R-:W-:Y:S01]  /*26f0*/  ISETP.GT.AND P2, PT, R72, 0x8, P2 ;  /* 0x000000084800780c */ /* 0x000fe20001744270 */
[----:B-1----:R-:W-:Y:S01]  /*2700*/  IMAD R65, R26, R13, R25 ;  /* 0x0000000d1a417224 */ /* 0x002fe200078e0219 */
[----:B------:R-:W-:Y:S02]  /*2710*/  BSSY B1, `(.L_x_36) ;  /* 0x0000007000017945 */ /* 0x000fe40003800000 */
[----:B------:R-:W-:Y:S01]  /*2720*/  LEA.HI.X R25, R4, UR11, R5, 0x2, P3 ;  /* 0x0000000b04197c11 */ /* 0x000fe200098f1405 */
[----:B------:R-:W-:Y:S02]  /*2730*/  @P6 IMAD.MOV.U32 R4, RZ, RZ, R56 ;  /* 0x000000ffff046224 */ /* 0x000fe400078e0038 */
[----:B------:R-:W-:-:S05]  /*2740*/  @P6 IMAD.MOV.U32 R5, RZ, RZ, R57 ;  /* 0x000000ffff056224 */ /* 0x000fca00078e0039 */
[----:B------:R1:W-:Y:S01]  /*2750*/  @P6 STG.E desc[UR22][R4.64+0x20], R65 ;  /* 0x0000204104006986 */ /* 0x0003e2000c101916 */
[----:B------:R-:W-:Y:S05]  /*2760*/  @!P2 BRA `(.L_x_37) ;  /* 0x000000000004a947 */ /* 0x000fea0003800000 */
[----:B------:R2:W5:Y:S02]  /*2770*/  LDG.E.LTC128B R73, desc[UR22][R24.64+0x20] ;  /* 0x0000201618497981 */ /* 0x000564000c1e1920 */
.L_x_37:
[----:B------:R-:W-:Y:S05]  /*2780*/  BSYNC B1 ;  /* 0x0000000000017941 */ /* 0x000fea0003800000 */
.L_x_36:
[----:B-1---5:R-:W-:Y:S01]  /*2790*/  IMAD R4, R73, R14, RZ ;  /* 0x0000000e49047224 */ /* 0x022fe200078e02ff */
[----:B------:R-:W-:Y:S01]  /*27a0*/  ISETP.GT.AND P6, PT, R72, RZ, P1 ;  /* 0x000000ff4800720c */ /* 0x000fe20000fc4270 */
[----:B------:R-:W-:Y:S01]  /*27b0*/  @P2 IMAD.MOV.U32 R26, RZ, RZ, R62 ;  /* 0x000000ffff1a2224 */ /* 0x000fe200078e003e */
[----:B------:R-:W-:Y:S01]  /*27c0*/  BSSY B1, `(.L_x_38) ;  /* 0x0000009000017945 */ /* 0x000fe20003800000 */
[----:B------:R-:W-:Y:S01]  /*27d0*/  IMAD R65, R27, R13, R4 ;  /* 0x0000000d1b417224 */ /* 0x000fe200078e0204 */
[----:B------:R-:W-:Y:S01]  /*27e0*/  IADD3 R4, P3, R60, UR13, RZ ;  /* 0x0000000d3c047c10 */ /* 0x000fe2000ff7e0ff */
[----:B------:R-:W-:Y:S01]  /*27f0*/  @P2 IMAD.MOV.U32 R27, RZ, RZ, R63 ;  /* 0x000000ffff1b2224 */ /* 0x000fe200078e003f */
[----:B--2---:R-:W-:Y:S02]  /*2800*/  IADD3 R24, P5, R56, UR15, RZ ;  /* 0x0000000f38187c10 */ /* 0x004fe4000ffbe0ff */
[----:B------:R-:W-:Y:S02]  /*2810*/  IADD3.X R5, R61, UR12, RZ, P3, !PT ;  /* 0x0000000c3d057c10 */ /* 0x000fe40009ffe4ff */
[----:B------:R1:W-:Y:S03]  /*2820*/  @P2 STG.E desc[UR22][R26.64+0x20], R65 ;  /* 0x000020411a002986 */ /* 0x0003e6000c101916 */
[----:B------:R-:W-:Y:S06]  /*2830*/  @!P6 BRA `(.L_x_39) ;  /* 0x000000000004e947 */ /* 0x000fec0003800000 */
[----:B------:R2:W5:Y:S02]  /*2840*/  LDG.E.LTC128B R73, desc[UR22][R4.64] ;  /* 0x0000001604497981 */ /* 0x000564000c1e1920 */
.L_x_39:
[----:B------:R-:W-:Y:S05]  /*2850*/  BSYNC B1 ;  /* 0x0000000000017941 */ /* 0x000fea0003800000 */
.L_x_38:
[----:B------:R-:W-:Y:S01]  /*2860*/  ISETP.GT.AND P3, PT, R0, 0x9, PT ;  /* 0x000000090000780c */ /* 0x000fe20003f64270 */
[----:B-1---5:R-:W-:Y:S01]  /*2870*/  IMAD R26, R73, R14, RZ ;  /* 0x0000000e491a7224 */ /* 0x022fe200078e02ff */
[----:B------:R-:W-:Y:S01]  /*2880*/  IADD3.X R25, R57, UR14, RZ, P5, !PT ;  /* 0x0000000e39197c10 */ /* 0x000fe2000affe4ff */
[----:B------:R-:W-:Y:S01]  /*2890*/  BSSY B1, `(.L_x_40) ;  /* 0x0000009000017945 */ /* 0x000fe20003800000 */
[----:B------:R-:W-:Y:S01]  /*28a0*/  ISETP.GT.AND P2, PT, R72, RZ, P3 ;  /* 0x000000ff4800720c */ /* 0x000fe20001f44270 */
[----:B------:R-:W-:Y:S01]  /*28b0*/  IMAD R65, R28, R13, R26 ;  /* 0x0000000d1c417224 */ /* 0x000fe200078e021a */
[----:B------:R-:W-:-:S04]  /*28c0*/  IADD3 R64, P5, R62, UR15, RZ ;  /* 0x0000000f3e407c10 */ /* 0x000fc8000ffbe0ff */
[----:B------:R1:W-:Y:S01]  /*28d0*/  @P6 STG.E desc[UR22][R24.64], R65 ;  /* 0x0000004118006986 */ /* 0x0003e2000c101916 */
[----:B------:R-:W-:-:S04]  /*28e0*/  IADD3 R26, P6, R58, UR13, RZ ;  /* 0x0000000d3a1a7c10 */ /* 0x000fc8000ffde0ff */
[----:B------:R-:W-:Y:S02]  /*28f0*/  IADD3.X R27, R59, UR12, RZ, P6, !PT ;  /* 0x0000000c3b1b7c10 */ /* 0x000fe4000b7fe4ff */
[----:B------:R-:W-:Y:S07]  /*2900*/  @!P2 BRA `(.L_x_41) ;  /* 0x000000000004a947 */ /* 0x000fee0003800000 */
[----:B------:R3:W5:Y:S02]  /*2910*/  LDG.E.LTC128B R73, desc[UR22][R26.64] ;  /* 0x000000161a497981 */ /* 0x000764000c1e1920 */
.L_x_41:
[----:B------:R-:W-:Y:S05]  /*2920*/  BSYNC B1 ;  /* 0x0000000000017941 */ /* 0x000fea0003800000 */
.L_x_40:
[----:B-----5:R-:W-:Y:S01]  /*2930*/  IMAD R28, R73, R14, RZ ;  /* 0x0000000e491c7224 */ /* 0x020fe200078e02ff */
[----:B-1----:R-:W-:Y:S01]  /*2940*/  IADD3.X R65, R63, UR14, RZ, P5, !PT ;  /* 0x0000000e3f417c10 */ /* 0x002fe2000affe4ff */
[----:B------:R-:W-:Y:S01]  /*2950*/  BSSY B1, `(.L_x_42) ;  /* 0x0000008000017945 */ /* 0x000fe20003800000 */
[----:B------:R-:W-:Y:S01]  /*2960*/  ISETP.GT.AND P1, PT, R72, 0x8, P1 ;  /* 0x000000084800780c */ /* 0x000fe20000f24270 */
[----:B------:R-:W-:Y:S01]  /*2970*/  IMAD R67, R29, R13, R28 ;  /* 0x0000000d1d437224 */ /* 0x000fe200078e021c */
[----:B------:R-:W-:-:S04]  /*2980*/  IADD3 R28, P5, R60, UR25, RZ ;  /* 0x000000193c1c7c10 */ /* 0x000fc8000ffbe0ff */
[----:B------:R1:W-:Y:S01]  /*2990*/  @P2 STG.E desc[UR22][R64.64], R67 ;  /* 0x0000004340002986 */ /* 0x0003e2000c101916 */
[----:B------:R-:W-:-:S06]  /*29a0*/  IADD3.X R29, R61, UR29, RZ, P5, !PT ;  /* 0x0000001d3d1d7c10 */ /* 0x000fcc000affe4ff */
[----:B------:R-:W-:Y:S05]  /*29b0*/  @!P1 BRA `(.L_x_43) ;  /* 0x0000000000049947 */ /* 0x000fea0003800000 */
[----:B------:R4:W5:Y:S02]  /*29c0*/  LDG.E.LTC128B R73, desc[UR22][R28.64] ;  /* 0x000000161c497981 */ /* 0x000964000c1e1920 */
.L_x_43:
[----:B------:R-:W-:Y:S05]  /*29d0*/  BSYNC B1 ;  /* 0x0000000000017941 */ /* 0x000fea0003800000 */
.L_x_42:
[----:B----45:R-:W-:Y:S01]  /*29e0*/  IMAD R29, R73, R14, RZ ;  /* 0x0000000e491d7224 */ /* 0x030fe200078e02ff */
[----:B------:R-:W-:Y:S01]  /*29f0*/  IADD3 R28, P6, R56, UR26, RZ ;  /* 0x0000001a381c7c10 */ /* 0x000fe2000ffde0ff */
[----:B------:R-:W-:Y:S01]  /*2a00*/  BSSY B1, `(.L_x_44) ;  /* 0x000000b000017945 */ /* 0x000fe20003800000 */
[----:B------:R-:W-:Y:S01]  /*2a10*/  ISETP.GT.AND P5, PT, R72, 0x8, P3 ;  /* 0x000000084800780c */ /* 0x000fe20001fa4270 */
[----:B------:R-:W-:Y:S01]  /*2a20*/  IMAD R61, R30, R13, R29 ;  /* 0x0000000d1e3d7224 */ /* 0x000fe200078e021d */
[----:B------:R-:W-:Y:S02]  /*2a30*/  IADD3.X R29, R57, UR28, RZ, P6, !PT ;  /* 0x0000001c391d7c10 */ /* 0x000fe4000b7fe4ff */
[----:B------:R-:W-:Y:S02]  /*2a40*/  IADD3 R56, P3, R58, UR25, RZ ;  /* 0x000000193a387c10 */ /* 0x000fe4000ff7e0ff */
[----:B------:R-:W-:Y:S01]  /*2a50*/  ISETP.GT.AND P2, PT, R0, 0x10, PT ;  /* 0x000000100000780c */ /* 0x000fe20003f44270 */
[----:B------:R4:W-:Y:S01]  /*2a60*/  @P1 STG.E desc[UR22][R28.64], R61 ;  /* 0x0000003d1c001986 */ /* 0x0009e2000c101916 */
[----:B------:R-:W-:-:S02]  /*2a70*/  IADD3 R60, P6, R62, UR26, RZ ;  /* 0x0000001a3e3c7c10 */ /* 0x000fc4000ffde0ff */
[----:B------:R-:W-:-:S03]  /*2a80*/  IADD3.X R57, R59, UR29, RZ, P3, !PT ;  /* 0x0000001d3b397c10 */ /* 0x000fc60009ffe4ff */
[----:B------:R-:W-:Y:S08]  /*2a90*/  @!P5 BRA `(.L_x_45) ;  /* 0x000000000004d947 */ /* 0x000ff00003800000 */
[----:B------:R0:W5:Y:S02]  /*2aa0*/  LDG.E.LTC128B R73, desc[UR22][R56.64] ;  /* 0x0000001638497981 */ /* 0x000164000c1e1920 */
.L_x_45:
[----:B------:R-:W-:Y:S05]  /*2ab0*/  BSYNC B1 ;  /* 0x0000000000017941 */ /* 0x000fea0003800000 */
.L_x_44:
[----:B----45:R-:W-:Y:S01]  /*2ac0*/  IMAD R28, R73, R14, RZ ;  /* 0x0000000e491c7224 */ /* 0x030fe200078e02ff */
[----:B------:R-:W-:Y:S01]  /*2ad0*/  IADD3.X R61, R63, UR28, RZ, P6, !PT ;  /* 0x0000001c3f3d7c10 */ /* 0x000fe2000b7fe4ff */
[----:B------:R-:W-:Y:S01]  /*2ae0*/  BSSY B1, `(.L_x_46) ;  /* 0x0000009000017945 */ /* 0x000fe20003800000 */
[----:B------:R-:W-:Y:S01]  /*2af0*/  ISETP.GT.AND P3, PT, R72, RZ, P2 ;  /* 0x000000ff4800720c */ /* 0x000fe20001764270 */
[----:B------:R-:W-:Y:S01]  /*2b00*/  IMAD R31, R31, R13, R28 ;  /* 0x0000000d1f1f7224 */ /* 0x000fe200078e021c */
[----:B------:R-:W-:Y:S02]  /*2b10*/  IADD3 R28, P1, R4, UR13, RZ ;  /* 0x0000000d041c7c10 */ /* 0x000fe4000ff3e0ff */
[----:B------:R-:W-:Y:S02]  /*2b20*/  IADD3 R30, P6, R24, UR15, RZ ;  /* 0x0000000f181e7c10 */ /* 0x000fe4000ffde0ff */
[----:B------:R4:W-:Y:S01]  /*2b30*/  @P5 STG.E desc[UR22][R60.64], R31 ;  /* 0x0000001f3c005986 */ /* 0x0009e2000c101916 */
[----:B------:R-:W-:-:S06]  /*2b40*/  IADD3.X R29, R5, UR12, RZ, P1, !PT ;  /* 0x0000000c051d7c10 */ /* 0x000fcc0008ffe4ff */
[----:B------:R-:W-:Y:S05]  /*2b50*/  @!P3 BRA `(.L_x_47) ;  /* 0x000000000004b947 */ /* 0x000fea0003800000 */
[----:B------:R0:W5:Y:S02]  /*2b60*/  LDG.E.LTC128B R73, desc[UR22][R28.64] ;  /* 0x000000161c497981 */ /* 0x000164000c1e1920 */
.L_x_47:
[----:B------:R-:W-:Y:S05]  /*2b70*/  BSYNC B1 ;  /* 0x0000000000017941 */ /* 0x000fea0003800000 */
.L_x_46:
[----:B------:R-:W-:Y:S01]  /*2b80*/  ISETP.GT.AND P1, PT, R0, 0x11, PT ;  /* 0x000000110000780c */ /* 0x000fe20003f24270 */
[----:B0----5:R-:W-:Y:S01]  /*2b90*/  IMAD R56, R73, R14, RZ ;  /* 0x0000000e49387224 */ /* 0x021fe200078e02ff */
[----:B----4-:R-:W-:Y:S01]  /*2ba0*/  IADD3.X R31, R25, UR14, RZ, P6, !PT ;  /* 0x0000000e191f7c10 */ /* 0x010fe2000b7fe4ff */
        /* <DEDUP_REMOVED lines=9> */
.L_x_49:
[----:B------:R-:W-:Y:S05]  /*2c40*/  BSYNC B1 ;  /* 0x0000000000017941 */ /* 0x000fea0003800000 */
.L_x_48:
[----:B-----5:R-:W-:Y:S01]  /*2c50*/  IMAD R32, R73, R14, RZ ;  /* 0x0000000e49207224 */ /* 0x020fe200078e02ff */
[----:B0-----:R-:W-:Y:S01]  /*2c60*/  IADD3.X R59, R65, UR14, RZ, P6, !PT ;  /* 0x0000000e413b7c10 */ /* 0x001fe2000b7fe4ff */
[----:B------:R-:W-:Y:S01]  /*2c70*/  BSSY B1, `(.L_x_50) ;  /* 0x0000008000017945 */ /* 0x000fe20003800000 */
[----:B------:R-:W-:Y:S01]  /*2c80*/  ISETP.GT.AND P3, PT, R72, 0x8, P2 ;  /* 0x000000084800780c */ /* 0x000fe20001764270 */
[----:B------:R-:W-:Y:S01]  /*2c90*/  IMAD R33, R33, R13, R32 ;  /* 0x0000000d21217224 */ /* 0x000fe200078e0220 */
[----:B--2---:R-:W-:-:S04]  /*2ca0*/  IADD3 R4, P2, R4, UR25, RZ ;  /* 0x0000001904047c10 */ /* 0x004fc8000ff5e0ff */
[----:B------:R0:W-:Y:S01]  /*2cb0*/  @P5 STG.E desc[UR22][R58.64], R33 ;  /* 0x000000213a005986 */ /* 0x0001e2000c101916 */
[----:B------:R-:W-:-:S06]  /*2cc0*/  IADD3.X R5, R5, UR29, RZ, P2, !PT ;  /* 0x0000001d05057c10 */ /* 0x000fcc00097fe4ff */
[----:B------:R-:W-:Y:S05]  /*2cd0*/  @!P3 BRA `(.L_x_51) ;  /* 0x000000000004b947 */ /* 0x000fea0003800000 */
[----:B------:R2:W5:Y:S02]  /*2ce0*/  LDG.E.LTC128B R73, desc[UR22][R4.64] ;  /* 0x0000001604497981 */ /* 0x000564000c1e1920 */
.L_x_51:
[----:B------:R-:W-:Y:S05]  /*2cf0*/  BSYNC B1 ;  /* 0x0000000000017941 */ /* 0x000fea0003800000 */
.L_x_50:
[----:B--2--5:R-:W-:Y:S01]  /*2d00*/  IMAD R5, R73, R14, RZ ;  /* 0x0000000e49057224 */ /* 0x024fe200078e02ff */
[----:B------:R-:W-:Y:S01]  /*2d10*/  IADD3 R4, P5, R24, UR26, RZ ;  /* 0x0000001a18047c10 */ /* 0x000fe2000ffbe0ff */
[----:B------:R-:W-:Y:S01]  /*2d20*/  BSSY B1, `(.L_x_52) ;  /* 0x000000b000017945 */ /* 0x000fe20003800000 */
[----:B------:R-:W-:Y:S01]  /*2d30*/  ISETP.GT.AND P1, PT, R72, 0x8, P1 ;  /* 0x000000084800780c */ /* 0x000fe20000f24270 */
[----:B0-----:R-:W-:Y:S01]  /*2d40*/  IMAD R33, R34, R13, R5 ;  /* 0x0000000d22217224 */ /* 0x001fe200078e0205 */
        /* <DEDUP_REMOVED lines=8> */
.L_x_53:
[----:B------:R-:W-:Y:S05]  /*2dd0*/  BSYNC B1 ;  /* 0x0000000000017941 */ /* 0x000fea0003800000 */
.L_x_52:
[----:B0----5:R-:W-:Y:S01]  /*2de0*/  IMAD R4, R73, R14, RZ ;  /* 0x0000000e49047224 */ /* 0x021fe200078e02ff */
[----:B------:R-:W-:Y:S01]  /*2df0*/  IADD3.X R33, R65, UR28, RZ, P5, !PT ;  /* 0x0000001c41217c10 */ /* 0x000fe2000affe4ff */
[----:B------:R-:W-:Y:S01]  /*2e00*/  BSSY B1, `(.L_x_54) ;  /* 0x0000009000017945 */ /* 0x000fe20003800000 */
[----:B------:R-:W-:Y:S01]  /*2e10*/  ISETP.GT.AND P3, PT, R72, RZ, P2 ;  /* 0x000000ff4800720c */ /* 0x000fe20001764270 */
[----:B------:R-:W-:Y:S01]  /*2e20*/  IMAD R35, R35, R13, R4 ;  /* 0x0000000d23237224 */ /* 0x000fe200078e0204 */
[----:B------:R-:W-:Y:S02]  /*2e30*/  IADD3 R4, P6, R28, UR13, RZ ;  /* 0x0000000d1c047c10 */ /* 0x000fe4000ffde0ff */
[----:B--2---:R-:W-:Y:S02]  /*2e40*/  IADD3 R24, P5, R30, UR15, RZ ;  /* 0x0000000f1e187c10 */ /* 0x004fe4000ffbe0ff */
[----:B------:R0:W-:Y:S01]  /*2e50*/  @P1 STG.E desc[UR22][R32.64], R35 ;  /* 0x0000002320001986 */ /* 0x0001e2000c101916 */
[----:B------:R-:W-:-:S06]  /*2e60*/  IADD3.X R5, R29, UR12, RZ, P6, !PT ;  /* 0x0000000c1d057c10 */ /* 0x000fcc000b7fe4ff */
[----:B------:R-:W-:Y:S05]  /*2e70*/  @!P3 BRA `(.L_x_55) ;  /* 0x000000000004b947 */ /* 0x000fea0003800000 */
[----:B------:R2:W5:Y:S02]  /*2e80*/  LDG.E.LTC128B R73, desc[UR22][R4.64] ;  /* 0x0000001604497981 */ /* 0x000564000c1e1920 */
.L_x_55:
[----:B------:R-:W-:Y:S05]  /*2e90*/  BSYNC B1 ;  /* 0x0000000000017941 */ /* 0x000fea0003800000 */
.L_x_54:
[----:B------:R-:W-:Y:S01]  /*2ea0*/  ISETP.GT.AND P1, PT, R0, 0x19, PT ;  /* 0x000000190000780c */ /* 0x000fe20003f24270 */
[----:B---3-5:R-:W-:Y:S01]  /*2eb0*/  IMAD R26, R73, R14, RZ ;  /* 0x0000000e491a7224 */ /* 0x028fe200078e02ff */
[----:B------:R-:W-:Y:S01]  /*2ec0*/  IADD3.X R25, R31, UR14, RZ, P5, !PT ;  /* 0x0000000e1f197c10 */ /* 0x000fe2000affe4ff */
[----:B------:R-:W-:Y:S01]  /*2ed0*/  BSSY B1, `(.L_x_56) ;  /* 0x0000009000017945 */ /* 0x000fe20003800000 */
[----:B------:R-:W-:Y:S01]  /*2ee0*/  ISETP.GT.AND P5, PT, R72, RZ, P1 ;  /* 0x000000ff4800720c */ /* 0x000fe20000fa4270 */
[----:B0-----:R-:W-:Y:S01]  /*2ef0*/  IMAD R33, R36, R13, R26 ;  /* 0x0000000d24217224 */ /* 0x001fe200078e021a */
[----:B------:R-:W-:-:S04]  /*2f00*/  IADD3 R32, P6, R58, UR15, RZ ;  /* 0x0000000f3a207c10 */ /* 0x000fc8000ffde0ff */
[----:B------:R0:W-:Y:S01]  /*2f10*/  @P3 STG.E desc[UR22][R24.64], R33 ;  /* 0x0000002118003986 */ /* 0x0001e2000c101916 */
[----:B------:R-:W-:-:S04]  /*2f20*/  IADD3 R26, P3, R56, UR13, RZ ;  /* 0x0000000d381a7c10 */ /* 0x000fc8000ff7e0ff */
[----:B------:R-:W-:Y:S02]  /*2f30*/  IADD3.X R27, R57, UR12, RZ, P3, !PT ;  /* 0x0000000c391b7c10 */ /* 0x000fe40009ffe4ff */
[----:B------:R-:W-:Y:S07]  /*2f40*/  @!P5 BRA `(.L_x_57) ;  /* 0x000000000004d947 */ /* 0x000fee0003800000 */
[----:B------:R3:W5:Y:S02]  /*2f50*/  LDG.E.LTC128B R73, desc[UR22][R26.64] ;  /* 0x000000161a497981 */ /* 0x000764000c1e1920 */
.L_x_57:
[----:B------:R-:W-:Y:S05]  /*2f60*/  BSYNC B1 ;  /* 0x0000000000017941 */ /* 0x000fea0003800000 */
.L_x_56:
[----:B-----5:R-:W-:Y:S01]  /*2f70*/  IMAD R34, R73, R14, RZ ;  /* 0x0000000e49227224 */ /* 0x020fe200078e02ff */
[----:B0-----:R-:W-:Y:S01]  /*2f80*/  IADD3.X R33, R59, UR14, RZ, P6, !PT ;  /* 0x0000000e3b217c10 */ /* 0x001fe2000b7fe4ff */
        /* <DEDUP_REMOVED lines=8> */
.L_x_59:
[----:B------:R-:W-:Y:S05]  /*3010*/  BSYNC B1 ;  /* 0x0000000000017941 */ /* 0x000fea0003800000 */
.L_x_58:
[----:B0----5:R-:W-:Y:S01]  /*3020*/  IMAD R29, R73, R14, RZ ;  /* 0x0000000e491d7224 */ /* 0x021fe200078e02ff */
        /* <DEDUP_REMOVED lines=12> */
.L_x_61:
[----:B------:R-:W-:Y:S05]  /*30f0*/  BSYNC B1 ;  /* 0x0000000000017941 */ /* 0x000fea0003800000 */
.L_x_60:
[----:B0----5:R-:W-:Y:S01]  /*3100*/  IMAD R28, R73, R14, RZ ;  /* 0x0000000e491c7224 */ /* 0x021fe200078e02ff */
        /* <DEDUP_REMOVED lines=10> */
.L_x_63:
[----:B------:R-:W-:Y:S05]  /*31b0*/  BSYNC B1 ;  /* 0x0000000000017941 */ /* 0x000fea0003800000 */
.L_x_62:
[----:B------:R-:W-:Y:S01]  /*31c0*/  ISETP.GT.AND P1, PT, R0, 0x21, PT ;  /* 0x000000210000780c */ /* 0x000fe20003f24270 */
[----:B0----5:R-:W-:Y:S01]  /*31d0*/  IMAD R34, R73, R14, RZ ;  /* 0x0000000e49227224 */ /* 0x021fe200078e02ff */
        /* <DEDUP_REMOVED lines=10> */
.L_x_65:
[----:B------:R-:W-:Y:S05]  /*3280*/  BSYNC B1 ;  /* 0x0000000000017941 */ /* 0x000fea0003800000 */
.L_x_64:
        /* <DEDUP_REMOVED lines=10> */
.L_x_67:
[----:B------:R-:W-:Y:S05]  /*3330*/  BSYNC B1 ;  /* 0x0000000000017941 */ /* 0x000fea0003800000 */
.L_x_66:
[----:B--2--5:R-:W-:Y:S01]  /*3340*/  IMAD R5, R73, R14, RZ ;  /* 0x0000000e49057224 */ /* 0x024fe200078e02ff */
        /* <DEDUP_REMOVED lines=12> */
.L_x_69:
[----:B------:R-:W-:Y:S05]  /*3410*/  BSYNC B1 ;  /* 0x0000000000017941 */ /* 0x000fea0003800000 */
.L_x_68:
[----:B--2--5:R-:W-:Y:S01]  /*3420*/  IMAD R4, R73, R14, RZ ;  /* 0x0000000e49047224 */ /* 0x024fe200078e02ff */
[----:B------:R-:W-:Y:S01]  /*3430*/  IADD3.X R39, R33, UR28, RZ, P5, !PT ;  /* 0x0000001c21277c10 */ /* 0x000fe2000affe4ff */
[----:B------:R-:W-:Y:S01]  /*3440*/  BSSY B1, `(.L_x_70) ;  /* 0x0000009000017945 */ /* 0x000fe20003800000 */
[----:B------:R-:W-:Y:S01]  /*3450*/  ISETP.GT.AND P3, PT, R72, RZ, P2 ;  /* 0x000000ff4800720c */ /* 0x000fe20001764270 */
[----:B------:R-:W-:Y:S01]  /*3460*/  IMAD R43, R43, R13, R4 ;  /* 0x0000000d2b2b7224 */ /* 0x000fe200078e0204 */
[----:B------:R-:W-:Y:S02]  /*3470*/  IADD3 R4, P6, R28, UR13, RZ ;  /* 0x0000000d1c047c10 */ /* 0x000fe4000ffde0ff */
[----:B0-----:R-:W-:Y:S02]  /*3480*/  IADD3 R24, P5, R30, UR15, RZ ;  /* 0x0000000f1e187c10 */ /* 0x001fe4000ffbe0ff */
[----:B------:R0:W-:Y:S01]  /*3490*/  @P1 STG.E desc[UR22][R38.64], R43 ;  /* 0x0000002b26001986 */ /* 0x0001e2000c101916 */
[----:B------:R-:W-:-:S06]  /*34a0*/  IADD3.X R5, R29, UR12, RZ, P6, !PT ;  /* 0x0000000c1d057c10 */ /* 0x000fcc000b7fe4ff */
[----:B------:R-:W-:Y:S05]  /*34b0*/  @!P3 BRA `(.L_x_71) ;  /* 0x000000000004b947 */ /* 0x000fea0003800000 */
[----:B------:R2:W5:Y:S02]  /*34c0*/  LDG.E.LTC128B R73, desc[UR22][R4.64] ;  /* 0x0000001604497981 */ /* 0x000564000c1e1920 */
.L_x_71:
[----:B------:R-:W-:Y:S05]  /*34d0*/  BSYNC B1 ;  /* 0x0000000000017941 */ /* 0x000fea0003800000 */
.L_x_70:
[----:B------:R-:W-:Y:S01]  /*34e0*/  ISETP.GT.AND P1, PT, R0, 0x29, PT ;  /* 0x000000290000780c */ /* 0x000fe20003f24270 */
[----:B---3-5:R-:W-:Y:S01]  /*34f0*/  IMAD R26, R73, R14, RZ ;  /* 0x0000000e491a7224 */ /* 0x028fe200078e02ff */
        /* <DEDUP_REMOVED lines=10> */
.L_x_73:
[----:B------:R-:W-:Y:S05]  /*35a0*/  BSYNC B1 ;  /* 0x0000000000017941 */ /* 0x000fea0003800000 */
.L_x_72:
[----:B0----5:R-:W-:Y:S01]  /*35b0*/  IMAD R38, R73, R14, RZ ;  /* 0x0000000e49267224 */ /* 0x021fe200078e02ff */
[----:B---3--:R-:W-:Y:S01]  /*35c0*/  IADD3.X R33, R37, UR14, RZ, P6, !PT ;  /* 0x0000000e25217c10 */ /* 0x008fe2000b7fe4ff */
        /* <DEDUP_REMOVED lines=8> */
.L_x_75:
[----:B------:R-:W-:Y:S05]  /*3650*/  BSYNC B1 ;  /* 0x0000000000017941 */ /* 0x000fea0003800000 */
.L_x_74:
[----:B---3-5:R-:W-:Y:S01]  /*3660*/  IMAD R29, R73, R14, RZ ;  /* 0x0000000e491d7224 */ /* 0x028fe200078e02ff */
        /* <DEDUP_REMOVED lines=12> */
.L_x_77:
[----:B------:R-:W-:Y:S05]  /*3730*/  BSYNC B1 ;  /* 0x0000000000017941 */ /* 0x000fea0003800000 */
.L_x_76:
[----:B---3-5:R-:W-:Y:S01]  /*3740*/  IMAD R28, R73, R14, RZ ;  /* 0x0000000e491c7224 */ /* 0x028fe200078e02ff */
        /* <DEDUP_REMOVED lines=10> */
.L_x_79:
[----:B------:R-:W-:Y:S05]  /*37f0*/  BSYNC B1 ;  /* 0x0000000000017941 */ /* 0x000fea0003800000 */
.L_x_78:
[----:B------:R-:W-:Y:S01]  /*3800*/  ISETP.GT.AND P1, PT, R0, 0x31, PT ;  /* 0x000000310000780c */ /* 0x000fe20003f24270 */
[----:B-----5:R-:W-:Y:S01]  /*3810*/  IMAD R34, R73, R14, RZ ;  /* 0x0000000e49227224 */ /* 0x020fe200078e02ff */
        /* <DEDUP_REMOVED lines=10> */
.L_x_81:
[----:B------:R-:W-:Y:S05]  /*38c0*/  BSYNC B1 ;  /* 0x0000000000017941 */ /* 0x000fea0003800000 */
.L_x_80:
[----:B0----5:R-:W-:Y:S01]  /*38d0*/  IMAD R38, R73, R14, RZ ;  /* 0x0000000e49267224 */ /* 0x021fe200078e02ff */
[----:B------:R-:W-:Y:S01]  /*38e0*/  IADD3.X R37, R33, UR14, RZ, P5, !PT ;  /* 0x0000000e21257c10 */ /* 0x000fe2000affe4ff */
[----:B------:R-:W-:Y:S01]  /*38f0*/  BSSY B1, `(.L_x_82) ;  /* 0x0000009000017945 */ /* 0x000fe20003800000 */
[----:B------:R-:W-:Y:S01]  /*3900*/  ISETP.GT.AND P2, PT, R72, 0x8, P2 ;  /* 0x000000084800780c */ /* 0x000fe20001744270 */
[----:B------:R-:W-:Y:S01]  /*3910*/  IMAD R49, R49, R13, R38 ;  /* 0x0000000d31317224 */ /* 0x000fe200078e0226 */
[----:B--2---:R-:W-:Y:S02]  /*3920*/  IADD3 R4, P5, R4, UR25, RZ ;  /* 0x0000001904047c10 */ /* 0x004fe4000ffbe0ff */
[----:B------:R-:W-:Y:S02]  /*3930*/  IADD3 R38, P6, R24, UR26, RZ ;  /* 0x0000001a18267c10 */ /* 0x000fe4000ffde0ff */
[----:B------:R0:W-:Y:S01]  /*3940*/  @P3 STG.E desc[UR22][R36.64], R49 ;  /* 0x0000003124003986 */ /* 0x0001e2000c101916 */
[----:B------:R-:W-:-:S06]  /*3950*/  IADD3.X R5, R5, UR29, RZ, P5, !PT ;  /* 0x0000001d05057c10 */ /* 0x000fcc000affe4ff */
[----:B------:R-:W-:Y:S05]  /*3960*/  @!P2 BRA `(.L_x_83) ;  /* 0x000000000004a947 */ /* 0x000fea0003800000 */
[----:B------:R2:W5:Y:S02]  /*3970*/  LDG.E.LTC128B R73, desc[UR22][R4.64] ;  /* 0x0000001604497981 */ /* 0x000564000c1e1920 */
.L_x_83:
[----:B------:R-:W-:Y:S05]  /*3980*/  BSYNC B1 ;  /* 0x0000000000017941 */ /* 0x000fea0003800000 */
.L_x_82:
[----:B------:R-:W-:Y:S01]  /*3990*/  ISETP.GT.AND P1, PT, R72, 0x8, P1 ;  /* 0x000000084800780c */ /* 0x000fe20000f24270 */
[----:B--2--5:R-:W-:Y:S01]  /*39a0*/  IMAD R4, R73, R14, RZ ;  /* 0x0000000e49047224 */ /* 0x024fe200078e02ff */
[----:B------:R-:W-:Y:S01]  /*39b0*/  IADD3.X R39, R25, UR28, RZ, P6, !PT ;  /* 0x0000001c19277c10 */ /* 0x000fe2000b7fe4ff */
[----:B------:R-:W-:Y:S01]  /*39c0*/  BSSY B1, `(.L_x_84) ;  /* 0x000000a000017945 */ /* 0x000fe20003800000 */
[----:B------:R-:W-:Y:S01]  /*39d0*/  ISETP.GT.AND P5, PT, R0, 0x38, PT ;  /* 0x000000380000780c */ /* 0x000fe20003fa4270 */
[----:B------:R-:W-:Y:S01]  /*39e0*/  IMAD R25, R50, R13, R4 ;  /* 0x0000000d32197224 */ /* 0x000fe200078e0204 */
[----:B------:R-:W-:Y:S02]  /*39f0*/  ISETP.GT.AND P3, PT, R0, 0x39, PT ;  /* 0x000000390000780c */ /* 0x000fe40003f64270 */
[----:B------:R-:W-:Y:S02]  /*3a00*/  IADD3 R24, P6, R32, UR26, RZ ;  /* 0x0000001a20187c10 */ /* 0x000fe4000ffde0ff */
[----:B------:R2:W-:Y:S01]  /*3a10*/  @P2 STG.E desc[UR22][R38.64], R25 ;  /* 0x0000001926002986 */ /* 0x0005e2000c101916 */
[----:B------:R-:W-:-:S04]  /*3a20*/  IADD3 R4, P2, R26, UR25, RZ ;  /* 0x000000191a047c10 */ /* 0x000fc8000ff5e0ff */
[----:B------:R-:W-:Y:S01]  /*3a30*/  IADD3.X R5, R27, UR29, RZ, P2, !PT ;  /* 0x0000001d1b057c10 */ /* 0x000fe200097fe4ff */
[----:B------:R-:W-:Y:S08]  /*3a40*/  @!P1 BRA `(.L_x_85) ;  /* 0x0000000000049947 */ /* 0x000ff00003800000 */
[----:B------:R0:W5:Y:S02]  /*3a50*/  LDG.E.LTC128B R73, desc[UR22][R4.64] ;  /* 0x0000001604497981 */ /* 0x000164000c1e1920 */
.L_x_85:
[----:B------:R-:W-:Y:S05]  /*3a60*/  BSYNC B1 ;  /* 0x0000000000017941 */ /* 0x000fea0003800000 */
.L_x_84:
[----:B-----5:R-:W-:Y:S01]  /*3a70*/  IMAD R0, R73, R14, RZ ;  /* 0x0000000e49007224 */ /* 0x020fe200078e02ff */
[----:B--2---:R-:W-:Y:S01]  /*3a80*/  IADD3.X R25, R33, UR28, RZ, P6, !PT ;  /* 0x0000001c21197c10 */ /* 0x004fe2000b7fe4ff */
[----:B------:R-:W-:Y:S01]  /*3a90*/  BSSY B1, `(.L_x_86) ;  /* 0x0000009000017945 */ /* 0x000fe20003800000 */
[----:B------:R-:W-:Y:S01]  /*3aa0*/  ISETP.GT.AND P2, PT, R72, RZ, P5 ;  /* 0x000000ff4800720c */ /* 0x000fe20002f44270 */
[----:B------:R-:W-:Y:S01]  /*3ab0*/  IMAD R51, R51, R13, R0 ;  /* 0x0000000d33337224 */ /* 0x000fe200078e0200 */
[----:B------:R-:W-:-:S04]  /*3ac0*/  IADD3 R26, P6, R30, UR15, RZ ;  /* 0x0000000f1e1a7c10 */ /* 0x000fc8000ffde0ff */
[----:B------:R2:W-:Y:S07]  /*3ad0*/  @P1 STG.E desc[UR22][R24.64], R51 ;  /* 0x0000003318001986 */ /* 0x0005ee000c101916 */
[----:B------:R-:W-:Y:S05]  /*3ae0*/  @!P2 BRA `(.L_x_87) ;  /* 0x00000000000ca947 */ /* 0x000fea0003800000 */
[----:B0-----:R-:W-:-:S04]  /*3af0*/  IADD3 R4, P1, R28, UR13, RZ ;  /* 0x0000000d1c047c10 */ /* 0x001fc8000ff3e0ff */
[----:B------:R-:W-:-:S05]  /*3b00*/  IADD3.X R5, R29, UR12, RZ, P1, !PT ;  /* 0x0000000c1d057c10 */ /* 0x000fca0008ffe4ff */
[----:B------:R0:W5:Y:S04]  /*3b10*/  LDG.E.LTC128B R73, desc[UR22][R4.64] ;  /* 0x0000001604497981 */ /* 0x000168000c1e1920 */
.L_x_87:
[----:B------:R-:W-:Y:S05]  /*3b20*/  BSYNC B1 ;  /* 0x0000000000017941 */ /* 0x000fea0003800000 */
.L_x_86:
[----:B-----5:R-:W-:Y:S01]  /*3b30*/  IMAD R0, R73, R14, RZ ;  /* 0x0000000e49007224 */ /* 0x020fe200078e02ff */
[----:B------:R-:W-:Y:S01]  /*3b40*/  IADD3.X R27, R31, UR14, RZ, P6, !PT ;  /* 0x0000000e1f1b7c10 */ /* 0x000fe2000b7fe4ff */
[----:B------:R-:W-:Y:S01]  /*3b50*/  BSSY B1, `(.L_x_88) ;  /* 0x0000009000017945 */ /* 0x000fe20003800000 */
[----:B------:R-:W-:Y:S01]  /*3b60*/  ISETP.GT.AND P1, PT, R72, RZ, P3 ;  /* 0x000000ff4800720c */ /* 0x000fe20001f24270 */
[----:B0-----:R-:W-:Y:S01]  /*3b70*/  IMAD R5, R52, R13, R0 ;  /* 0x0000000d34057224 */ /* 0x001fe200078e0200 */
[----:B--2---:R-:W-:-:S04]  /*3b80*/  IADD3 R24, P6, R36, UR15, RZ ;  /* 0x0000000f24187c10 */ /* 0x004fc8000ffde0ff */
[----:B------:R0:W-:Y:S07]  /*3b90*/  @P2 STG.E desc[UR22][R26.64], R5 ;  /* 0x000000051a002986 */ /* 0x0001ee000c101916 */
[----:B------:R-:W-:Y:S05]  /*3ba0*/  @!P1 BRA `(.L_x_89) ;  /* 0x00000000000c9947 */ /* 0x000fea0003800000 */
[----:B------:R-:W-:-:S04]  /*3bb0*/  IADD3 R4, P2, R34, UR13, RZ ;  /* 0x0000000d22047c10 */ /* 0x000fc8000ff5e0ff */
[----:B0-----:R-:W-:-:S05]  /*3bc0*/  IADD3.X R5, R35, UR12, RZ, P2, !PT ;  /* 0x0000000c23057c10 */ /* 0x001fca00097fe4ff */
[----:B------:R2:W5:Y:S04]  /*3bd0*/  LDG.E.LTC128B R73, desc[UR22][R4.64] ;  /* 0x0000001604497981 */ /* 0x000568000c1e1920 */
.L_x_89:
[----:B------:R-:W-:Y:S05]  /*3be0*/  BSYNC B1 ;  /* 0x0000000000017941 */ /* 0x000fea0003800000 */
.L_x_88:
[----:B-----5:R-:W-:Y:S01]  /*3bf0*/  IMAD R0, R73, R14, RZ ;  /* 0x0000000e49007224 */ /* 0x020fe200078e02ff */
[----:B------:R-:W-:Y:S01]  /*3c00*/  IADD3.X R25, R37, UR14, RZ, P6, !PT ;  /* 0x0000000e25197c10 */ /* 0x000fe2000b7fe4ff */
[----:B------:R-:W-:Y:S01]  /*3c10*/  BSSY B1, `(.L_x_90) ;  /* 0x0000009000017945 */ /* 0x000fe20003800000 */
[----:B------:R-:W-:Y:S01]  /*3c20*/  ISETP.GT.AND P5, PT, R72, 0x8, P5 ;  /* 0x000000084800780c */ /* 0x000fe20002fa4270 */
[----:B------:R-:W-:Y:S01]  /*3c30*/  IMAD R53, R53, R13, R0 ;  /* 0x0000000d35357224 */ /* 0x000fe200078e0200 */
[----:B--2---:R-:W-:Y:S02]  /*3c40*/  IADD3 R4, P2, R28, UR25, RZ ;  /* 0x000000191c047c10 */ /* 0x004fe4000ff5e0ff */
[----:B0-----:R-:W-:Y:S02]  /*3c50*/  IADD3 R26, P6, R30, UR26, RZ ;  /* 0x0000001a1e1a7c10 */ /* 0x001fe4000ffde0ff */
[----:B------:R0:W-:Y:S01]  /*3c60*/  @P1 STG.E desc[UR22][R24.64], R53 ;  /* 0x0000003518001986 */ /* 0x0001e2000c101916 */
[----:B------:R-:W-:-:S06]  /*3c70*/  IADD3.X R5, R29, UR29, RZ, P2, !PT ;  /* 0x0000001d1d057c10 */ /* 0x000fcc00097fe4ff */
[----:B------:R-:W-:Y:S05]  /*3c80*/  @!P5 BRA `(.L_x_91) ;  /* 0x000000000004d947 */ /* 0x000fea0003800000 */
[----:B------:R2:W5:Y:S02]  /*3c90*/  LDG.E.LTC128B R73, desc[UR22][R4.64] ;  /* 0x0000001604497981 */ /* 0x000564000c1e1920 */
.L_x_91:
[----:B------:R-:W-:Y:S05]  /*3ca0*/  BSYNC B1 ;  /* 0x0000000000017941 */ /* 0x000fea0003800000 */
.L_x_90:
[----:B-----5:R-:W-:Y:S01]  /*3cb0*/  IMAD R0, R73, R14, RZ ;  /* 0x0000000e49007224 */ /* 0x020fe200078e02ff */
[----:B------:R-:W-:Y:S01]  /*3cc0*/  IADD3.X R27, R31, UR28, RZ, P6, !PT ;  /* 0x0000001c1f1b7c10 */ /* 0x000fe2000b7fe4ff */
[----:B------:R-:W-:Y:S01]  /*3cd0*/  BSSY B1, `(.L_x_92) ;  /* 0x0000008000017945 */ /* 0x000fe20003800000 */
[----:B------:R-:W-:Y:S01]  /*3ce0*/  ISETP.GT.AND P3, PT, R72, 0x8, P3 ;  /* 0x000000084800780c */ /* 0x000fe20001f64270 */
[----:B0-----:R-:W-:Y:S01]  /*3cf0*/  IMAD R25, R54, R13, R0 ;  /* 0x0000000d36197224 */ /* 0x001fe200078e0200 */
[----:B--2---:R-:W-:-:S04]  /*3d00*/  IADD3 R4, P1, R34, UR25, RZ ;  /* 0x0000001922047c10 */ /* 0x004fc8000ff3e0ff */
[----:B------:R0:W-:Y:S01]  /*3d10*/  @P5 STG.E desc[UR22][R26.64], R25 ;  /* 0x000000191a005986 */ /* 0x0001e2000c101916 */
[----:B------:R-:W-:-:S06]  /*3d20*/  IADD3.X R5, R35, UR29, RZ, P1, !PT ;  /* 0x0000001d23057c10 */ /* 0x000fcc0008ffe4ff */
[----:B------:R-:W-:Y:S05]  /*3d30*/  @!P3 BRA `(.L_x_93) ;  /* 0x000000000004b947 */ /* 0x000fea0003800000 */
[----:B------:R2:W5:Y:S02]  /*3d40*/  LDG.E.LTC128B R73, desc[UR22][R4.64] ;  /* 0x0000001604497981 */ /* 0x000564000c1e1920 */
.L_x_93:
[----:B------:R-:W-:Y:S05]  /*3d50*/  BSYNC B1 ;  /* 0x0000000000017941 */ /* 0x000fea0003800000 */
.L_x_92:
[----:B------:R-:W-:Y:S05]  /*3d60*/  @!P3 BRA `(.L_x_94) ;  /* 0x0000000800c4b947 */ /* 0x000fea0003800000 */
[----:B--2---:R-:W-:Y:S01]  /*3d70*/  IADD3 R4, P1, R36, UR26, RZ ;  /* 0x0000001a24047c10 */ /* 0x004fe2000ff3e0ff */
[----:B-----5:R-:W-:-:S03]  /*3d80*/  IMAD R0, R73, R14, RZ ;  /* 0x0000000e49007224 */ /* 0x020fc600078e02ff */
[----:B------:R-:W-:Y:S01]  /*3d90*/  IADD3.X R5, R37, UR28, RZ, P1, !PT ;  /* 0x0000001c25057c10 */ /* 0x000fe20008ffe4ff */
[----:B------:R-:W-:-:S05]  /*3da0*/  IMAD R55, R55, R13, R0 ;  /* 0x0000000d37377224 */ /* 0x000fca00078e0200 */
[----:B------:R2:W-:Y:S01]  /*3db0*/  STG.E desc[UR22][R4.64], R55 ;  /* 0x0000003704007986 */ /* 0x0005e2000c101916 */
[----:B------:R-:W-:Y:S05]  /*3dc0*/  BRA `(.L_x_94) ;  /* 0x0000000800ac7947 */ /* 0x000fea0003800000 */
.L_x_31:
[----:B------:R-:W-:Y:S01]  /*3dd0*/  ISETP.GT.AND P2, PT, R0, 0x1, PT ;  /* 0x000000010000780c */ /* 0x000fe20003f44270 */
[----:B------:R-:W-:Y:S01]  /*3de0*/  ULDC.64 UR8, c[0x0][0x6c0] ;  /* 0x0001b00000087ab9 */ /* 0x000fe20000000a00 */
[----:B------:R-:W-:Y:S01]  /*3df0*/  ISETP.GT.AND P1, PT, R72, 0x8, P1 ;  /* 0x000000084800780c */ /* 0x000fe20000f24270 */
[-C--:B--2---:R-:W-:Y:S01]  /*3e00*/  IMAD R59, R24, R13.reuse, RZ ;  /* 0x0000000d183b7224 */ /* 0x084fe200078e02ff */
[----:B------:R-:W-:Y:S01]  /*3e10*/  LEA R4, P6, R68, UR8, 0x2 ;  /* 0x0000000844047c11 */ /* 0x000fe2000f8c10ff */
[-C--:B------:R-:W-:Y:S01]  /*3e20*/  IMAD R61, R25, R13.reuse, RZ ;  /* 0x0000000d193d7224 */ /* 0x080fe200078e02ff */
[----:B------:R-:W-:Y:S01]  /*3e30*/  ISETP.GT.AND P5, PT, R72, RZ, P2 ;  /* 0x000000ff4800720c */ /* 0x000fe200017a4270 */
[-C--:B------:R-:W-:Y:S01]  /*3e40*/  IMAD R63, R26, R13.reuse, RZ ;  /* 0x0000000d1a3f7224 */ /* 0x080fe200078e02ff */
[----:B------:R-:W-:Y:S01]  /*3e50*/  LEA.HI.X R5, R68, UR9, R77, 0x2, P6 ;  /* 0x0000000944057c11 */ /* 0x000fe2000b0f144d */
[-C--:B------:R-:W-:Y:S01]  /*3e60*/  IMAD R65, R27, R13.reuse, RZ ;  /* 0x0000000d1b417224 */ /* 0x080fe200078e02ff */
[----:B------:R-:W-:Y:S01]  /*3e70*/  LEA R56, P6, R78, R4, 0x2 ;  /* 0x000000044e387211 */ /* 0x000fe200078c10ff */
[----:B------:R-:W-:Y:S01]  /*3e80*/  IMAD R33, R33, R13, RZ ;  /* 0x0000000d21217224 */ /* 0x000fe200078e02ff */
[----:B------:R-:W-:Y:S01]  /*3e90*/  ISETP.GT.AND P2, PT, R72, 0x8, P2 ;  /* 0x000000084800780c */ /* 0x000fe20001744270 */
[----:B------:R0:W-:Y:S01]  /*3ea0*/  @P3 STG.E desc[UR22][R4.64], R59 ;  /* 0x0000003b04003986 */ /* 0x0001e2000c101916 */
[----:B------:R-:W-:Y:S01]  /*3eb0*/  LEA.HI.X R57, R78, R5, R79, 0x2, P6 ;  /* 0x000000054e397211 */ /* 0x000fe200030f144f */
[-C--:B------:R-:W-:Y:S01]  /*3ec0*/  IMAD R35, R35, R13.reuse, RZ ;  /* 0x0000000d23237224 */ /* 0x080fe200078e02ff */
[----:B------:R-:W-:Y:S01]  /*3ed0*/  ISETP.GT.AND P3, PT, R0, 0x8, PT ;  /* 0x000000080000780c */ /* 0x000fe20003f64270 */
[-C--:B------:R-:W-:Y:S01]  /*3ee0*/  IMAD R37, R37, R13.reuse, RZ ;  /* 0x0000000d25257224 */ /* 0x080fe200078e02ff */
[----:B------:R-:W-:Y:S01]  /*3ef0*/  IADD3 R24, P6, R4, UR15, RZ ;  /* 0x0000000f04187c10 */ /* 0x000fe2000ffde0ff */
[----:B------:R1:W-:Y:S01]  /*3f00*/  @P5 STG.E desc[UR22][R56.64], R61 ;  /* 0x0000003d38005986 */ /* 0x0003e2000c101916 */
[----:B------:R-:W-:Y:S01]  /*3f10*/  ISETP.GT.AND P5, PT, R72, RZ, P3 ;  /* 0x000000ff4800720c */ /* 0x000fe20001fa4270 */
[-C--:B------:R-:W-:Y:S01]  /*3f20*/  IMAD R39, R39, R13.reuse, RZ ;  /* 0x0000000d27277224 */ /* 0x080fe200078e02ff */
[----:B------:R-:W-:Y:S01]  /*3f30*/  IADD3.X R25, R5, UR14, RZ, P6, !PT ;  /* 0x0000000e05197c10 */ /* 0x000fe2000b7fe4ff */
[----:B------:R2:W-:Y:S01]  /*3f40*/  @P1 STG.E desc[UR22][R4.64+0x20], R63 ;  /* 0x0000203f04001986 */ /* 0x0005e2000c101916 */
[----:B------:R-:W-:Y:S01]  /*3f50*/  ISETP.GT.AND P1, PT, R0, 0x9, PT ;  /* 0x000000090000780c */ /* 0x000fe20003f24270 */
[-C--:B0-----:R-:W-:Y:S01]  /*3f60*/  IMAD R59, R28, R13.reuse, RZ ;  /* 0x0000000d1c3b7224 */ /* 0x081fe200078e02ff */
[----:B------:R-:W-:Y:S01]  /*3f70*/  IADD3 R26, P6, R56, UR15, RZ ;  /* 0x0000000f381a7c10 */ /* 0x000fe2000ffde0ff */
[----:B------:R0:W-:Y:S01]  /*3f80*/  @P2 STG.E desc[UR22][R56.64+0x20], R65 ;  /* 0x0000204138002986 */ /* 0x0001e2000c101916 */
[C---:B------:R-:W-:Y:S01]  /*3f90*/  ISETP.GT.AND P2, PT, R72.reuse, RZ, P1 ;  /* 0x000000ff4800720c */ /* 0x040fe20000f44270 */
[-C--:B------:R-:W-:Y:S01]  /*3fa0*/  IMAD R41, R41, R13.reuse, RZ ;  /* 0x0000000d29297224 */ /* 0x080fe200078e02ff */
[C---:B------:R-:W-:Y:S01]  /*3fb0*/  ISETP.GT.AND P3, PT, R72.reuse, 0x8, P3 ;  /* 0x000000084800780c */ /* 0x040fe20001f64270 */
[-C--:B-1----:R-:W-:Y:S01]  /*3fc0*/  IMAD R61, R29, R13.reuse, RZ ;  /* 0x0000000d1d3d7224 */ /* 0x082fe200078e02ff */
[----:B------:R-:W-:Y:S01]  /*3fd0*/  IADD3.X R27, R57, UR14, RZ, P6, !PT ;  /* 0x0000000e391b7c10 */ /* 0x000fe2000b7fe4ff */
[----:B------:R1:W-:Y:S01]  /*3fe0*/  @P5 STG.E desc[UR22][R24.64], R59 ;  /* 0x0000003b18005986 */ /* 0x0003e2000c101916 */
[----:B------:R-:W-:Y:S01]  /*3ff0*/  ISETP.GT.AND P1, PT, R72, 0x8, P1 ;  /* 0x000000084800780c */ /* 0x000fe20000f24270 */
[-C--:B--2---:R-:W-:Y:S01]  /*4000*/  IMAD R63, R30, R13.reuse, RZ ;  /* 0x0000000d1e3f7224 */ /* 0x084fe200078e02ff */
[----:B------:R-:W-:Y:S01]  /*4010*/  IADD3 R4, P5, R4, UR26, RZ ;  /* 0x0000001a04047c10 */ /* 0x000fe2000ffbe0ff */
[-C--:B------:R-:W-:Y:S01]  /*4020*/  IMAD R43, R43, R13.reuse, RZ ;  /* 0x0000000d2b2b7224 */ /* 0x080fe200078e02ff */
[----:B------:R-:W-:Y:S01]  /*4030*/  IADD3 R30, P6, R24, UR15, RZ ;  /* 0x0000000f181e7c10 */ /* 0x000fe2000ffde0ff */
[-C--:B0-----:R-:W-:Y:S01]  /*4040*/  IMAD R65, R31, R13.reuse, RZ ;  /* 0x0000000d1f417224 */ /* 0x081fe200078e02ff */
[----:B------:R-:W-:Y:S01]  /*4050*/  IADD3.X R5, R5, UR28, RZ, P5, !PT ;  /* 0x0000001c05057c10 */ /* 0x000fe2000affe4ff */
[----:B------:R0:W-:Y:S01]  /*4060*/  @P2 STG.E desc[UR22][R26.64], R61 ;  /* 0x0000003d1a002986 */ /* 0x0001e2000c101916 */
[----:B------:R-:W-:Y:S01]  /*4070*/  IADD3 R28, P5, R56, UR26, RZ ;  /* 0x0000001a381c7c10 */ /* 0x000fe2000ffbe0ff */
[-C--:B------:R-:W-:Y:S01]  /*4080*/  IMAD R45, R45, R13.reuse, RZ ;  /* 0x0000000d2d2d7224 */ /* 0x080fe200078e02ff */
[----:B------:R-:W-:Y:S01]  /*4090*/  ISETP.GT.AND P2, PT, R0, 0x10, PT ;  /* 0x000000100000780c */ /* 0x000fe20003f44270 */
[----:B------:R2:W-:Y:S01]  /*40a0*/  @P3 STG.E desc[UR22][R4.64], R63 ;  /* 0x0000003f04003986 */ /* 0x0005e2000c101916 */
[----:B------:R-:W-:Y:S01]  /*40b0*/  IADD3.X R29, R57, UR28, RZ, P5, !PT ;  /* 0x0000001c391d7c10 */ /* 0x000fe2000affe4ff */
[-C--:B-1----:R-:W-:Y:S01]  /*40c0*/  IMAD R59, R32, R13.reuse, RZ ;  /* 0x0000000d203b7224 */ /* 0x082fe200078e02ff */
[----:B------:R-:W-:Y:S01]  /*40d0*/  ISETP.GT.AND P5, PT, R72, RZ, P2 ;  /* 0x000000ff4800720c */ /* 0x000fe200017a4270 */
[-C--:B------:R-:W-:Y:S01]  /*40e0*/  IMAD R47, R47, R13.reuse, RZ ;  /* 0x0000000d2f2f7224 */ /* 0x080fe200078e02ff */
[----:B------:R-:W-:Y:S01]  /*40f0*/  ISETP.GT.AND P3, PT, R0, 0x11, PT ;  /* 0x000000110000780c */ /* 0x000fe20003f64270 */
[----:B------:R-:W-:Y:S01]  /*4100*/  @P1 STG.E desc[UR22][R28.64], R65 ;  /* 0x000000411c001986 */ /* 0x000fe2000c101916 */
[----:B------:R-:W-:Y:S01]  /*4110*/  IADD3.X R31, R25, UR14, RZ, P6, !PT ;  /* 0x0000000e191f7c10 */ /* 0x000fe2000b7fe4ff */
[-C--:B0-----:R-:W-:Y:S01]  /*4120*/  IMAD R61, R34, R13.reuse, RZ ;  /* 0x0000000d223d7224 */ /* 0x081fe200078e02ff */
[----:B------:R-:W-:Y:S01]  /*4130*/  ISETP.GT.AND P1, PT, R72, RZ, P3 ;  /* 0x000000ff4800720c */ /* 0x000fe20001f24270 */
[-C--:B------:R-:W-:Y:S01]  /*4140*/  IMAD R49, R49, R13.reuse, RZ ;  /* 0x0000000d31317224 */ /* 0x080fe200078e02ff */
[----:B------:R-:W-:Y:S01]  /*4150*/  IADD3 R56, P6, R26, UR15, RZ ;  /* 0x0000000f1a387c10 */ /* 0x000fe2000ffde0ff */
[-C--:B------:R-:W-:Y:S01]  /*4160*/  IMAD R51, R51, R13.reuse, RZ ;  /* 0x0000000d33337224 */ /* 0x080fe200078e02ff */
[----:B------:R-:W-:Y:S01]  /*4170*/  ISETP.GT.AND P2, PT, R72, 0x8, P2 ;  /* 0x000000084800780c */ /* 0x000fe20001744270 */
[-C--:B------:R-:W-:Y:S01]  /*4180*/  IMAD R53, R53, R13.reuse, RZ ;  /* 0x0000000d35357224 */ /* 0x080fe200078e02ff */
[----:B------:R-:W-:Y:S01]  /*4190*/  IADD3.X R57, R27, UR14, RZ, P6, !PT ;  /* 0x0000000e1b397c10 */ /* 0x000fe2000b7fe4ff */
[----:B------:R-:W-:Y:S01]  /*41a0*/  @P5 STG.E desc[UR22][R30.64], R59 ;  /* 0x0000003b1e005986 */ /* 0x000fe2000c101916 */
[----:B--2---:R-:W-:Y:S01]  /*41b0*/  IADD3 R4, P5, R24, UR26, RZ ;  /* 0x0000001a18047c10 */ /* 0x004fe2000ffbe0ff */
[----:B------:R-:W-:Y:S01]  /*41c0*/  IMAD R55, R55, R13, RZ ;  /* 0x0000000d37377224 */ /* 0x000fe200078e02ff */
[----:B------:R-:W-:-:S02]  /*41d0*/  ISETP.GT.AND P3, PT, R72, 0x8, P3 ;  /* 0x000000084800780c */ /* 0x000fc40001f64270 */
[----:B------:R-:W-:Y:S01]  /*41e0*/  IADD3.X R5, R25, UR28, RZ, P5, !PT ;  /* 0x0000001c19057c10 */ /* 0x000fe2000affe4ff */
[----:B------:R0:W-:Y:S01]  /*41f0*/  @P1 STG.E desc[UR22][R56.64], R33 ;  /* 0x0000002138001986 */ /* 0x0001e2000c101916 */
[----:B------:R-:W-:Y:S02]  /*4200*/  IADD3 R24, P5, R26, UR26, RZ ;  /* 0x0000001a1a187c10 */ /* 0x000fe4000ffbe0ff */
[----:B------:R-:W-:Y:S01]  /*4210*/  ISETP.GT.AND P1, PT, R0, 0x18, PT ;  /* 0x000000180000780c */ /* 0x000fe20003f24270 */
[----:B------:R-:W-:Y:S01]  /*4220*/  @P2 STG.E desc[UR22][R4.64], R61 ;  /* 0x0000003d04002986 */ /* 0x000fe2000c101916 */
[----:B------:R-:W-:Y:S02]  /*4230*/  IADD3.X R25, R27, UR28, RZ, P5, !PT ;  /* 0x0000001c1b197c10 */ /* 0x000fe4000affe4ff */
[----:B------:R-:W-:Y:S02]  /*4240*/  ISETP.GT.AND P5, PT, R72, RZ, P1 ;  /* 0x000000ff4800720c */ /* 0x000fe40000fa4270 */
[----:B------:R-:W-:Y:S01]  /*4250*/  ISETP.GT.AND P2, PT, R0, 0x19, PT ;  /* 0x000000190000780c */ /* 0x000fe20003f44270 */
[----:B------:R1:W-:Y:S01]  /*4260*/  @P3 STG.E desc[UR22][R24.64], R35 ;  /* 0x0000002318003986 */ /* 0x0003e2000c101916 */
[----:B------:R-:W-:Y:S01]  /*4270*/  IADD3 R26, P6, R30, UR15, RZ ;  /* 0x0000000f1e1a7c10 */ /* 0x000fe2000ffde0ff */
[----:B0-----:R-:W-:Y:S01]  /*4280*/  IMAD R33, R36, R13, RZ ;  /* 0x0000000d24217224 */ /* 0x001fe200078e02ff */
[----:B------:R-:W-:-:S02]  /*4290*/  ISETP.GT.AND P3, PT, R72, RZ, P2 ;  /* 0x000000ff4800720c */ /* 0x000fc40001764270 */
[----:B------:R-:W-:Y:S02]  /*42a0*/  IADD3.X R27, R31, UR14, RZ, P6, !PT ;  /* 0x0000000e1f1b7c10 */ /* 0x000fe4000b7fe4ff */
[----:B------:R-:W-:Y:S02]  /*42b0*/  IADD3 R28, P6, R56, UR15, RZ ;  /* 0x0000000f381c7c10 */ /* 0x000fe4000ffde0ff */
[----:B------:R-:W-:Y:S01]  /*42c0*/  ISETP.GT.AND P1, PT, R72, 0x8, P1 ;  /* 0x000000084800780c */ /* 0x000fe20000f24270 */
[----:B------:R-:W-:Y:S01]  /*42d0*/  @P5 STG.E desc[UR22][R26.64], R33 ;  /* 0x000000211a005986 */ /* 0x000fe2000c101916 */
[----:B------:R-:W-:Y:S01]  /*42e0*/  IADD3.X R29, R57, UR14, RZ, P6, !PT ;  /* 0x0000000e391d7c10 */ /* 0x000fe2000b7fe4ff */
[----:B-1----:R-:W-:Y:S01]  /*42f0*/  IMAD R35, R38, R13, RZ ;  /* 0x0000000d26237224 */ /* 0x002fe200078e02ff */
[----:B------:R-:W-:Y:S02]  /*4300*/  IADD3 R4, P5, R30, UR26, RZ ;  /* 0x0000001a1e047c10 */ /* 0x000fe4000ffbe0ff */
[----:B------:R-:W-:Y:S01]  /*4310*/  ISETP.GT.AND P2, PT, R72, 0x8, P2 ;  /* 0x000000084800780c */ /* 0x000fe20001744270 */
[----:B------:R0:W-:Y:S01]  /*4320*/  @P3 STG.E desc[UR22][R28.64], R37 ;  /* 0x000000251c003986 */ /* 0x0001e2000c101916 */
[----:B------:R-:W-:-:S02]  /*4330*/  IADD3.X R5, R31, UR28, RZ, P5, !PT ;  /* 0x0000001c1f057c10 */ /* 0x000fc4000affe4ff */
[----:B------:R-:W-:Y:S02]  /*4340*/  IADD3 R24, P5, R56, UR26, RZ ;  /* 0x0000001a38187c10 */ /* 0x000fe4000ffbe0ff */
[----:B------:R-:W-:Y:S01]  /*4350*/  ISETP.GT.AND P3, PT, R0, 0x20, PT ;  /* 0x000000200000780c */ /* 0x000fe20003f64270 */
[----:B------:R1:W-:Y:S01]  /*4360*/  @P1 STG.E desc[UR22][R4.64], R35 ;  /* 0x0000002304001986 */ /* 0x0003e2000c101916 */
[----:B------:R-:W-:Y:S02]  /*4370*/  IADD3.X R25, R57, UR28, RZ, P5, !PT ;  /* 0x0000001c39197c10 */ /* 0x000fe4000affe4ff */
[----:B------:R-:W-:Y:S02]  /*4380*/  ISETP.GT.AND P5, PT, R72, RZ, P3 ;  /* 0x000000ff4800720c */ /* 0x000fe40001fa4270 */
[----:B------:R-:W-:Y:S01]  /*4390*/  ISETP.GT.AND P1, PT, R0, 0x21, PT ;  /* 0x000000210000780c */ /* 0x000fe20003f24270 */
[----:B------:R2:W-:Y:S01]  /*43a0*/  @P2 STG.E desc[UR22][R24.64], R39 ;  /* 0x0000002718002986 */ /* 0x0005e2000c101916 */
[----:B------:R-:W-:Y:S01]  /*43b0*/  IADD3 R30, P6, R26, UR15, RZ ;  /* 0x0000000f1a1e7c10 */ /* 0x000fe2000ffde0ff */
[----:B0-----:R-:W-:Y:S01]  /*43c0*/  IMAD R37, R40, R13, RZ ;  /* 0x0000000d28257224 */ /* 0x001fe200078e02ff */
[----:B------:R-:W-:-:S02]  /*43d0*/  ISETP.GT.AND P2, PT, R72, RZ, P1 ;  /* 0x000000ff4800720c */ /* 0x000fc40000f44270 */
[----:B------:R-:W-:Y:S01]  /*43e0*/  IADD3.X R31, R27, UR14, RZ, P6, !PT ;  /* 0x0000000e1b1f7c10 */ /* 0x000fe2000b7fe4ff */
[----:B-1----:R-:W-:Y:S01]  /*43f0*/  IMAD R35, R42, R13, RZ ;  /* 0x0000000d2a237224 */ /* 0x002fe200078e02ff */
[----:B------:R-:W-:Y:S02]  /*4400*/  IADD3 R32, P6, R28, UR15, RZ ;  /* 0x0000000f1c207c10 */ /* 0x000fe4000ffde0ff */
[----:B------:R-:W-:Y:S01]  /*4410*/  ISETP.GT.AND P3, PT, R72, 0x8, P3 ;  /* 0x000000084800780c */ /* 0x000fe20001f64270 */
[----:B------:R0:W-:Y:S01]  /*4420*/  @P5 STG.E desc[UR22][R30.64], R37 ;  /* 0x000000251e005986 */ /* 0x0001e2000c101916 */
[----:B------:R-:W-:Y:S02]  /*4430*/  IADD3.X R33, R29, UR14, RZ, P6, !PT ;  /* 0x0000000e1d217c10 */ /* 0x000fe4000b7fe4ff */
[----:B------:R-:W-:Y:S02]  /*4440*/  IADD3 R4, P5, R26, UR26, RZ ;  /* 0x0000001a1a047c10 */ /* 0x000fe4000ffbe0ff */
[----:B------:R-:W-:Y:S01]  /*4450*/  ISETP.GT.AND P1, PT, R72, 0x8, P1 ;  /* 0x000000084800780c */ /* 0x000fe20000f24270 */
[----:B------:R-:W-:Y:S01]  /*4460*/  @P2 STG.E desc[UR22][R32.64], R41 ;  /* 0x0000002920002986 */ /* 0x000fe2000c101916 */
[----:B------:R-:W-:-:S02]  /*4470*/  IADD3.X R5, R27, UR28, RZ, P5, !PT ;  /* 0x0000001c1b057c10 */ /* 0x000fc4000affe4ff */
[----:B--2---:R-:W-:Y:S02]  /*4480*/  IADD3 R24, P5, R28, UR26, RZ ;  /* 0x0000001a1c187c10 */ /* 0x004fe4000ffbe0ff */
[----:B------:R-:W-:Y:S01]  /*4490*/  ISETP.GT.AND P2, PT, R0, 0x28, PT ;  /* 0x000000280000780c */ /* 0x000fe20003f44270 */
[----:B------:R1:W-:Y:S01]  /*44a0*/  @P3 STG.E desc[UR22][R4.64], R35 ;  /* 0x0000002304003986 */ /* 0x0003e2000c101916 */
[----:B------:R-:W-:Y:S01]  /*44b0*/  IADD3.X R25, R29, UR28, RZ, P5, !PT ;  /* 0x0000001c1d197c10 */ /* 0x000fe2000affe4ff */
[----:B0-----:R-:W-:Y:S01]  /*44c0*/  IMAD R37, R44, R13, RZ ;  /* 0x0000000d2c257224 */ /* 0x001fe200078e02ff */
[----:B------:R-:W-:Y:S02]  /*44d0*/  ISETP.GT.AND P5, PT, R72, RZ, P2 ;  /* 0x000000ff4800720c */ /* 0x000fe400017a4270 */
[----:B------:R-:W-:Y:S01]  /*44e0*/  ISETP.GT.AND P3, PT, R0, 0x29, PT ;  /* 0x000000290000780c */ /* 0x000fe20003f64270 */
[----:B------:R0:W-:Y:S01]  /*44f0*/  @P1 STG.E desc[UR22][R24.64], R43 ;  /* 0x0000002b18001986 */ /* 0x0001e2000c101916 */
[----:B------:R-:W-:-:S02]  /*4500*/  IADD3 R26, P6, R30, UR15, RZ ;  /* 0x0000000f1e1a7c10 */ /* 0x000fc4000ffde0ff */
[----:B------:R-:W-:Y:S02]  /*4510*/  ISETP.GT.AND P1, PT, R72, RZ, P3 ;  /* 0x000000ff4800720c */ /* 0x000fe40001f24270 */
[----:B------:R-:W-:Y:S01]  /*4520*/  IADD3.X R27, R31, UR14, RZ, P6, !PT ;  /* 0x0000000e1f1b7c10 */ /* 0x000fe2000b7fe4ff */
[----:B-1----:R-:W-:Y:S01]  /*4530*/  IMAD R35, R46, R13, RZ ;  /* 0x0000000d2e237224 */ /* 0x002fe200078e02ff */
[----:B------:R-:W-:Y:S02]  /*4540*/  IADD3 R28, P6, R32, UR15, RZ ;  /* 0x0000000f201c7c10 */ /* 0x000fe4000ffde0ff */
[----:B------:R-:W-:Y:S01]  /*4550*/  ISETP.GT.AND P2, PT, R72, 0x8, P2 ;  /* 0x000000084800780c */ /* 0x000fe20001744270 */
[----:B------:R1:W-:Y:S01]  /*4560*/  @P5 STG.E desc[UR22][R26.64], R37 ;  /* 0x000000251a005986 */ /* 0x0003e2000c101916 */
[----:B------:R-:W-:Y:S02]  /*4570*/  IADD3 R4, P5, R30, UR26, RZ ;  /* 0x0000001a1e047c10 */ /* 0x000fe4000ffbe0ff */
[----:B------:R-:W-:-:S02]  /*4580*/  IADD3.X R29, R33, UR14, RZ, P6, !PT ;  /* 0x0000000e211d7c10 */ /* 0x000fc4000b7fe4ff */
[----:B------:R-:W-:Y:S02]  /*4590*/  ISETP.GT.AND P3, PT, R72, 0x8, P3 ;  /* 0x000000084800780c */ /* 0x000fe40001f64270 */
[----:B------:R-:W-:Y:S01]  /*45a0*/  IADD3.X R5, R31, UR28, RZ, P5, !PT ;  /* 0x0000001c1f057c10 */ /* 0x000fe2000affe4ff */
[----:B------:R-:W-:Y:S01]  /*45b0*/  @P1 STG.E desc[UR22][R28.64], R45 ;  /* 0x0000002d1c001986 */ /* 0x000fe2000c101916 */
[----:B0-----:R-:W-:Y:S02]  /*45c0*/  IADD3 R24, P5, R32, UR26, RZ ;  /* 0x0000001a20187c10 */ /* 0x001fe4000ffbe0ff */
[----:B------:R-:W-:Y:S01]  /*45d0*/  ISETP.GT.AND P1, PT, R0, 0x30, PT ;  /* 0x000000300000780c */ /* 0x000fe20003f24270 */
[----:B------:R0:W-:Y:S01]  /*45e0*/  @P2 STG.E desc[UR22][R4.64], R35 ;  /* 0x0000002304002986 */ /* 0x0001e2000c101916 */
[----:B------:R-:W-:Y:S01]  /*45f0*/  IADD3.X R25, R33, UR28, RZ, P5, !PT ;  /* 0x0000001c21197c10 */ /* 0x000fe2000affe4ff */
[----:B-1----:R-:W-:Y:S01]  /*4600*/  IMAD R37, R48, R13, RZ ;  /* 0x0000000d30257224 */ /* 0x002fe200078e02ff */
[----:B------:R-:W-:-:S02]  /*4610*/  ISETP.GT.AND P2, PT, R0, 0x31, PT ;  /* 0x000000310000780c */ /* 0x000fc40003f44270 */
[----:B------:R-:W-:Y:S01]  /*4620*/  ISETP.GT.AND P5, PT, R72, RZ, P1 ;  /* 0x000000ff4800720c */ /* 0x000fe20000fa4270 */
[----:B------:R1:W-:Y:S01]  /*4630*/  @P3 STG.E desc[UR22][R24.64], R47 ;  /* 0x0000002f18003986 */ /* 0x0003e2000c101916 */
[----:B------:R-:W-:Y:S02]  /*4640*/  IADD3 R30, P6, R26, UR15, RZ ;  /* 0x0000000f1a1e7c10 */ /* 0x000fe4000ffde0ff */
[----:B------:R-:W-:Y:S02]  /*4650*/  ISETP.GT.AND P3, PT, R72, RZ, P2 ;  /* 0x000000ff4800720c */ /* 0x000fe40001764270 */
[----:B------:R-:W-:Y:S01]  /*4660*/  IADD3.X R31, R27, UR14, RZ, P6, !PT ;  /* 0x0000000e1b1f7c10 */ /* 0x000fe2000b7fe4ff */
[----:B0-----:R-:W-:Y:S01]  /*4670*/  IMAD R35, R50, R13, RZ ;  /* 0x0000000d32237224 */ /* 0x001fe200078e02ff */
[----:B------:R-:W-:Y:S02]  /*4680*/  IADD3 R32, P6, R28, UR15, RZ ;  /* 0x0000000f1c207c10 */ /* 0x000fe4000ffde0ff */
[----:B------:R-:W-:-:S02]  /*4690*/  ISETP.GT.AND P1, PT, R72, 0x8, P1 ;  /* 0x000000084800780c */ /* 0x000fc40000f24270 */
[----:B------:R-:W-:Y:S01]  /*46a0*/  IADD3.X R33, R29, UR14, RZ, P6, !PT ;  /* 0x0000000e1d217c10 */ /* 0x000fe2000b7fe4ff */
[----:B------:R-:W-:Y:S01]  /*46b0*/  @P5 STG.E desc[UR22][R30.64], R37 ;  /* 0x000000251e005986 */ /* 0x000fe2000c101916 */
[----:B------:R-:W-:Y:S02]  /*46c0*/  ISETP.GT.AND P5, PT, R72, 0x8, P2 ;  /* 0x000000084800780c */ /* 0x000fe400017a4270 */
[----:B------:R-:W-:Y:S01]  /*46d0*/  IADD3 R4, P2, R26, UR26, RZ ;  /* 0x0000001a1a047c10 */ /* 0x000fe2000ff5e0ff */
[----:B------:R-:W-:Y:S01]  /*46e0*/  @P3 STG.E desc[UR22][R32.64], R49 ;  /* 0x0000003120003986 */ /* 0x000fe2000c101916 */
[----:B-1----:R-:W-:Y:S02]  /*46f0*/  IADD3 R24, P3, R28, UR26, RZ ;  /* 0x0000001a1c187c10 */ /* 0x002fe4000ff7e0ff */
[----:B------:R-:W-:Y:S02]  /*4700*/  IADD3.X R5, R27, UR28, RZ, P2, !PT ;  /* 0x0000001c1b057c10 */ /* 0x000fe400097fe4ff */
[----:B------:R-:W-:-:S02]  /*4710*/  IADD3.X R25, R29, UR28, RZ, P3, !PT ;  /* 0x0000001c1d197c10 */ /* 0x000fc40009ffe4ff */
[----:B------:R-:W-:Y:S01]  /*4720*/  ISETP.GT.AND P3, PT, R0, 0x38, PT ;  /* 0x000000380000780c */ /* 0x000fe20003f64270 */
[----:B------:R0:W-:Y:S01]  /*4730*/  @P1 STG.E desc[UR22][R4.64], R35 ;  /* 0x0000002304001986 */ /* 0x0001e2000c101916 */
[----:B------:R-:W-:Y:S02]  /*4740*/  IADD3 R26, P6, R30, UR15, RZ ;  /* 0x0000000f1e1a7c10 */ /* 0x000fe4000ffde0ff */
[----:B------:R-:W-:Y:S01]  /*4750*/  ISETP.GT.AND P2, PT, R0, 0x39, PT ;  /* 0x000000390000780c */ /* 0x000fe20003f44270 */
[----:B------:R1:W-:Y:S01]  /*4760*/  @P5 STG.E desc[UR22][R24.64], R51 ;  /* 0x0000003318005986 */ /* 0x0003e2000c101916 */
[----:B------:R-:W-:Y:S02]  /*4770*/  IADD3 R28, P1, R32, UR15, RZ ;  /* 0x0000000f201c7c10 */ /* 0x000fe4000ff3e0ff */
[----:B------:R-:W-:Y:S02]  /*4780*/  ISETP.GT.AND P5, PT, R72, RZ, P3 ;  /* 0x000000ff4800720c */ /* 0x000fe40001fa4270 */
[----:B------:R-:W-:-:S02]  /*4790*/  IADD3.X R27, R31, UR14, RZ, P6, !PT ;  /* 0x0000000e1f1b7c10 */ /* 0x000fc4000b7fe4ff */
[----:B------:R-:W-:Y:S01]  /*47a0*/  ISETP.GT.AND P6, PT, R72, RZ, P2 ;  /* 0x000000ff4800720c */ /* 0x000fe200017c4270 */
[-C--:B0-----:R-:W-:Y:S01]  /*47b0*/  IMAD R35, R52, R13.reuse, RZ ;  /* 0x0000000d34237224 */ /* 0x081fe200078e02ff */
[----:B------:R-:W-:Y:S02]  /*47c0*/  IADD3.X R29, R33, UR14, RZ, P1, !PT ;  /* 0x0000000e211d7c10 */ /* 0x000fe40008ffe4ff */
[----:B------:R-:W-:Y:S01]  /*47d0*/  ISETP.GT.AND P3, PT, R72, 0x8, P3 ;  /* 0x000000084800780c */ /* 0x000fe20001f64270 */
[----:B-1----:R-:W-:Y:S01]  /*47e0*/  IMAD R25, R54, R13, RZ ;  /* 0x0000000d36197224 */ /* 0x002fe200078e02ff */
[----:B------:R-:W-:Y:S02]  /*47f0*/  IADD3 R30, P1, R30, UR26, RZ ;  /* 0x0000001a1e1e7c10 */ /* 0x000fe4000ff3e0ff */
[----:B------:R-:W-:Y:S01]  /*4800*/  ISETP.GT.AND P2, PT, R72, 0x8, P2 ;  /* 0x000000084800780c */ /* 0x000fe20001744270 */
[----:B------:R0:W-:Y:S01]  /*4810*/  @P5 STG.E desc[UR22][R26.64], R35 ;  /* 0x000000231a005986 */ /* 0x0001e2000c101916 */
[----:B------:R-:W-:-:S02]  /*4820*/  IADD3.X R31, R31, UR28, RZ, P1, !PT ;  /* 0x0000001c1f1f7c10 */ /* 0x000fc40008ffe4ff */
[----:B------:R-:W-:Y:S01]  /*4830*/  IADD3 R4, P1, R32, UR26, RZ ;  /* 0x0000001a20047c10 */ /* 0x000fe2000ff3e0ff */
[----:B------:R0:W-:Y:S03]  /*4840*/  @P6 STG.E desc[UR22][R28.64], R53 ;  /* 0x000000351c006986 */ /* 0x0001e6000c101916 */
[----:B------:R-:W-:Y:S01]  /*4850*/  IADD3.X R5, R33, UR28, RZ, P1, !PT ;  /* 0x0000001c21057c10 */ /* 0x000fe20008ffe4ff */
[----:B------:R0:W-:Y:S04]  /*4860*/  @P3 STG.E desc[UR22][R30.64], R25 ;  /* 0x000000191e003986 */ /* 0x0001e8000c101916 */
[----:B------:R0:W-:Y:S04]  /*4870*/  @P2 STG.E desc[UR22][R4.64], R55 ;  /* 0x0000003704002986 */ /* 0x0001e8000c101916 */
.L_x_94:
[----:B------:R-:W-:Y:S05]  /*4880*/  BSYNC B0 ;  /* 0x0000000000007941 */ /* 0x000fea0003800000 */
.L_x_30:
[----:B------:R-:W-:Y:S01]  /*4890*/  LEA R2, P1, R8, R2, 0x1 ;  /* 0x0000000208027211 */ /* 0x000fe200078208ff */
[----:B------:R-:W-:Y:S01]  /*48a0*/  ULDC.64 UR8, c[0x0][0x750] ;  /* 0x0001d40000087ab9 */ /* 0x000fe20000000a00 */
[----:B------:R-:W-:Y:S01]  /*48b0*/  IMAD.U32 R0, RZ, RZ, UR17 ;  /* 0x00000011ff007e24 */ /* 0x000fe2000f8e00ff */
[----:B------:R-:W-:Y:S01]  /*48c0*/  PRMT R24, RZ, 0x7610, R24 ;  /* 0x00007610ff187816 */ /* 0x000fe20000000018 */
[----:B0-2---:R-:W-:Y:S02]  /*48d0*/  IMAD.MOV.U32 R4, RZ, RZ, -0x1 ;  /* 0xffffffffff047424 */ /* 0x005fe400078e00ff */
[----:B------:R-:W-:Y:S01]  /*48e0*/  IMAD.X R3, R12, 0x1, R3, P1 ;  /* 0x000000010c037824 */ /* 0x000fe200008e0603 */
[----:B------:R-:W-:Y:S01]  /*48f0*/  ISETP.GE.U32.AND P1, PT, R2, UR8, PT ;  /* 0x0000000802007c0c */ /* 0x000fe2000bf26070 */
[----:B------:R0:W-:Y:S01]  /*4900*/  SYNCS.ARRIVE.TRANS64.A1T0 RZ, [R0+UR24], RZ ;  /* 0x000000ff00ff79a7 */ /* 0x0001e20008100018 */
[----:B------:R-:W-:Y:S02]  /*4910*/  IMAD.MOV.U32 R5, RZ, RZ, -0x1 ;  /* 0xffffffffff057424 */ /* 0x000fe400078e00ff */
[----:B------:R-:W-:Y:S01]  /*4920*/  ISETP.GE.U32.AND.EX P1, PT, R3, UR9, PT, P1 ;  /* 0x0000000903007c0c */ /* 0x000fe2000bf26110 */
[----:B0-----:R-:W-:-:S12]  /*4930*/  IMAD.MOV.U32 R0, RZ, RZ, -0x1 ;  /* 0xffffffffff007424 */ /* 0x001fd800078e00ff */
[----:B------:R-:W-:Y:S05]  /*4940*/  @P1 BRA `(.L_x_95) ;  /* 0x0000000400481947 */ /* 0x000fea0003800000 */
[----:B---3--:R-:W0:Y:S01]  /*4950*/  LDC.64 R28, c[0x0][0x728] ;  /* 0x0001ca00ff1c7b82 */ /* 0x008e220000000a00 */
[----:B------:R-:W2:Y:S01]  /*4960*/  S2R R34, SR_CTAID.X ;  /* 0x0000000000227919 */ /* 0x000ea20000002500 */
[----:B------:R-:W-:Y:S02]  /*4970*/  IMAD.MOV.U32 R26, RZ, RZ, R2 ;  /* 0x000000ffff1a7224 */ /* 0x000fe400078e0002 */
[----:B------:R-:W-:Y:S01]  /*4980*/  IMAD.MOV.U32 R27, RZ, RZ, R3 ;  /* 0x000000ffff1b7224 */ /* 0x000fe200078e0003 */
[----:B------:R-:W3:Y:S03]  /*4990*/  S2R R35, SR_CTAID.Y ;  /* 0x0000000000237919 */ /* 0x000ee60000002600 */
[----:B------:R-:W1:Y:S08]  /*49a0*/  LDC R0, c[0x0][0x730] ;  /* 0x0001cc00ff007b82 */ /* 0x000e700000000800 */
[----:B------:R-:W1:Y:S01]  /*49b0*/  LDC.64 R32, c[0x0][0x720] ;  /* 0x0001c800ff207b82 */ /* 0x000e620000000a00 */
[----:B0-----:R-:W-:-:S04]  /*49c0*/  ISETP.NE.U32.AND P1, PT, R28, RZ, PT ;  /* 0x000000ff1c00720c */ /* 0x001fc80003f25070 */
[----:B------:R-:W-:-:S13]  /*49d0*/  ISETP.NE.AND.EX P1, PT, R29, RZ, PT, P1 ;  /* 0x000000ff1d00720c */ /* 0x000fda0003f25310 */
[----:B-123--:R-:W-:Y:S05]  /*49e0*/  @!P1 BRA `(.L_x_96) ;  /* 0x0000000000289947 */ /* 0x00efea0003800000 */
        /* <DEDUP_REMOVED lines=10> */
.L_x_96:
[-CC-:B------:R-:W-:Y:S01]  /*4a90*/  SHF.R.U64 R30, R26, R0.reuse, R27.reuse ;  /* 0x000000001a1e7219 */ /* 0x180fe2000000121b */
[----:B------:R-:W0:Y:S01]  /*4aa0*/  LDC.64 R40, c[0x0][0x740] ;  /* 0x0001d000ff287b82 */ /* 0x000e220000000a00 */
[----:B------:R-:W-:Y:S01]  /*4ab0*/  SHF.R.U32.HI R0, RZ, R0, R27 ;  /* 0x00000000ff007219 */ /* 0x000fe2000001161b */
[----:B------:R-:W-:Y:S01]  /*4ac0*/  ULDC UR8, c[0x0][0x150] ;  /* 0x0000540000087ab9 */ /* 0x000fe20000000800 */
[----:B------:R-:W-:Y:S02]  /*4ad0*/  IADD3 R25, P1, RZ, -R30, RZ ;  /* 0x8000001eff197210 */ /* 0x000fe40007f3e0ff */
[----:B------:R-:W-:-:S03]  /*4ae0*/  I2FP.F32.U32 R26, R34 ;  /* 0x00000022001a7245 */ /* 0x000fc60000201000 */
[----:B------:R-:W1:Y:S01]  /*4af0*/  LDC R24, c[0x0][0x718] ;  /* 0x0001c600ff187b82 */ /* 0x000e620000000800 */
[----:B------:R-:W-:Y:S02]  /*4b00*/  IMAD.X R5, RZ, RZ, ~R0, P1 ;  /* 0x000000ffff057224 */ /* 0x000fe400008e0e00 */
[----:B------:R-:W-:Y:S01]  /*4b10*/  FMUL R26, R26, UR8 ;  /* 0x000000081a1a7c20 */ /* 0x000fe20008400000 */
[----:B------:R-:W-:Y:S01]  /*4b20*/  ULDC UR8, c[0x0][0x154] ;  /* 0x0000550000087ab9 */ /* 0x000fe20000000800 */
[-C--:B------:R-:W-:Y:S02]  /*4b30*/  IMAD R0, R5, R32.reuse, RZ ;  /* 0x0000002005007224 */ /* 0x080fe400078e02ff */
[C---:B------:R-:W-:Y:S01]  /*4b40*/  IMAD.WIDE.U32 R4, R25.reuse, R32, R2 ;  /* 0x0000002019047225 */ /* 0x040fe200078e0002 */
[----:B------:R-:W2:Y:S01]  /*4b50*/  LDC R38, c[0x0][0x708] ;  /* 0x0001c200ff267b82 */ /* 0x000ea20000000800 */
[----:B------:R-:W3:Y:S02]  /*4b60*/  F2I.U32.TRUNC.NTZ R26, R26 ;  /* 0x0000001a001a7305 */ /* 0x000ee4000020f000 */
[----:B------:R-:W-:Y:S01]  /*4b70*/  IMAD R25, R25, R33, R0 ;  /* 0x0000002119197224 */ /* 0x000fe200078e0200 */
[----:B------:R-:W-:-:S03]  /*4b80*/  I2FP.F32.U32 R0, R35 ;  /* 0x0000002300007245 */ /* 0x000fc60000201000 */
[----:B------:R-:W-:Y:S01]  /*4b90*/  IMAD.IADD R5, R5, 0x1, R25 ;  /* 0x0000000105057824 */ /* 0x000fe200078e0219 */
[----:B------:R-:W4:Y:S01]  /*4ba0*/  LDC R29, c[0x0][0x758] ;  /* 0x0001d600ff1d7b82 */ /* 0x000f220000000800 */
[----:B0-----:R-:W-:-:S04]  /*4bb0*/  ISETP.NE.U32.AND P1, PT, R40, RZ, PT ;  /* 0x000000ff2800720c */ /* 0x001fc80003f25070 */
[----:B------:R-:W-:-:S03]  /*4bc0*/  ISETP.NE.AND.EX P1, PT, R41, RZ, PT, P1 ;  /* 0x000000ff2900720c */ /* 0x000fc60003f25310 */
[----:B------:R-:W0:Y:S01]  /*4bd0*/  LDC R27, c[0x0][0x144] ;  /* 0x00005100ff1b7b82 */ /* 0x000e220000000800 */
[-CC-:B-1----:R-:W-:Y:S01]  /*4be0*/  SHF.R.U64 R28, R4, R24.reuse, R5.reuse ;  /* 0x00000018041c7219 */ /* 0x182fe20000001205 */
[----:B---3--:R-:W-:Y:S01]  /*4bf0*/  IMAD.MOV R26, RZ, RZ, -R26 ;  /* 0x000000ffff1a7224 */ /* 0x008fe200078e0a1a */
[----:B------:R-:W-:Y:S01]  /*4c00*/  SHF.R.U32.HI R5, RZ, R24, R5 ;  /* 0x00000018ff057219 */ /* 0x000fe20000011605 */
[----:B------:R-:W-:-:S04]  /*4c10*/  FMUL R24, R0, UR8 ;  /* 0x0000000800187c20 */ /* 0x000fc80008400000 */
[----:B------:R-:W1:Y:S01]  /*4c20*/  LDC R36, c[0x0][0x148] ;  /* 0x00005200ff247b82 */ /* 0x000e620000000800 */
[----:B------:R3:W0:Y:S01]  /*4c30*/  F2I.U32.TRUNC.NTZ R33, R24 ;  /* 0x0000001800217305 */ /* 0x000622000020f000 */
[-CC-:B--2---:R-:W-:Y:S02]  /*4c40*/  SHF.R.U64 R31, R28, R38.reuse, R5.reuse ;  /* 0x000000261c1f7219 */ /* 0x184fe40000001205 */
[----:B------:R-:W-:-:S04]  /*4c50*/  SHF.R.U32.HI R0, RZ, R38, R5 ;  /* 0x00000026ff007219 */ /* 0x000fc80000011605 */
[----:B------:R-:W2:Y:S01]  /*4c60*/  LDC R39, c[0x0][0x748] ;  /* 0x0001d200ff277b82 */ /* 0x000ea20000000800 */
[-CC-:B----4-:R-:W-:Y:S02]  /*4c70*/  SHF.R.U64 R32, R31, R29.reuse, R0.reuse ;  /* 0x0000001d1f207219 */ /* 0x190fe40000001200 */
[----:B------:R-:W-:-:S03]  /*4c80*/  SHF.R.U32.HI R5, RZ, R29, R0 ;  /* 0x0000001dff057219 */ /* 0x000fc60000011600 */
[----:B------:R-:W-:Y:S02]  /*4c90*/  IMAD.MOV.U32 R4, RZ, RZ, R32 ;  /* 0x000000ffff047224 */ /* 0x000fe400078e0020 */
[----:B------:R-:W4:Y:S01]  /*4ca0*/  LDC R42, c[0x0][0x738] ;  /* 0x0001ce00ff2a7b82 */ /* 0x000f220000000800 */
[----:B0-----:R-:W-:-:S07]  /*4cb0*/  IMAD R37, R27, R26, R34 ;  /* 0x0000001a1b257224 */ /* 0x001fce00078e0222 */
[----:B------:R-:W0:Y:S08]  /*4cc0*/  LDC R43, c[0x0][0x710] ;  /* 0x0001c400ff2b7b82 */ /* 0x000e300000000800 */
[----:B------:R-:W0:Y:S01]  /*4cd0*/  LDC R44, c[0x0][0x700] ;  /* 0x0001c000ff2c7b82 */ /* 0x000e220000000800 */
[----:B-123--:R-:W-:Y:S05]  /*4ce0*/  @!P1 BRA `(.L_x_97) ;  /* 0x0000000000289947 */ /* 0x00efea0003800000 */
[----:B------:R-:W1:Y:S02]  /*4cf0*/  LDC R27, c[0x0][0x74c] ;  /* 0x0001d300ff1b7b82 */ /* 0x000e640000000800 */
[----:B-1----:R-:W-:-:S05]  /*4d00*/  IADD3 R27, P1, R32, R27, RZ ;  /* 0x0000001b201b7210 */ /* 0x002fca0007f3e0ff */
        /* <DEDUP_REMOVED lines=8> */
.L_x_97:
[----:B------:R-:W-:Y:S01]  /*4d90*/  SHF.R.U64 R4, R4, R39, R5 ;  /* 0x0000002704047219 */ /* 0x000fe20000001205 */
[----:B------:R-:W-:Y:S01]  /*4da0*/  IMAD.MOV R33, RZ, RZ, -R33 ;  /* 0x000000ffff217224 */ /* 0x000fe200078e0a21 */
[----:B------:R-:W-:Y:S01]  /*4db0*/  LOP3.LUT R0, R31, R20, RZ, 0xc0, !PT ;  /* 0x000000141f007212 */ /* 0x000fe200078ec0ff */
[----:B------:R-:W-:Y:S01]  /*4dc0*/  IMAD.MOV.U32 R24, RZ, RZ, 0x1 ;  /* 0x00000001ff187424 */ /* 0x000fe200078e00ff */
[----:B------:R-:W-:Y:S01]  /*4dd0*/  LOP3.LUT R25, R28, R19, RZ, 0xc0, !PT ;  /* 0x000000131c197212 */ /* 0x000fe200078ec0ff */
[----:B------:R-:W-:Y:S02]  /*4de0*/  IMAD.MOV R5, RZ, RZ, -R4 ;  /* 0x000000ffff057224 */ /* 0x000fe400078e0a04 */
[----:B------:R-:W-:Y:S02]  /*4df0*/  IMAD R0, R15, R4, R0 ;  /* 0x000000040f007224 */ /* 0x000fe400078e0200 */
[----:B------:R-:W-:Y:S02]  /*4e00*/  @P4 IMAD R37, R36, R33, R35 ;  /* 0x0000002124254224 */ /* 0x000fe400078e0223 */
[----:B----4-:R-:W-:-:S02]  /*4e10*/  IMAD R4, R5, R42, R32 ;  /* 0x0000002a05047224 */ /* 0x010fc400078e0220 */
[----:B0-----:R-:W-:Y:S02]  /*4e20*/  IMAD R0, R0, R43, R37 ;  /* 0x0000002b00007224 */ /* 0x001fe400078e0225 */
[----:B------:R-:W-:-:S05]  /*4e30*/  IMAD R5, R4, R44, R25 ;  /* 0x0000002c04057224 */ /* 0x000fca00078e0219 */
[----:B------:R-:W-:Y:S02]  /*4e40*/  SEL R4, R5, R0, !P4 ;  /* 0x0000000005047207 */ /* 0x000fe40006000000 */
[----:B------:R-:W-:Y:S01]  /*4e50*/  SEL R0, R0, R5, !P4 ;  /* 0x0000000500007207 */ /* 0x000fe20006000000 */
[----:B------:R-:W-:-:S07]  /*4e60*/  IMAD.MOV.U32 R5, RZ, RZ, R30 ;  /* 0x000000ffff057224 */ /* 0x000fce00078e001e */
.L_x_95:
[----:B------:R-:W-:Y:S01]  /*4e70*/  LOP3.LUT P1, RZ, R24, 0xff, RZ, 0xc0, !PT ;  /* 0x000000ff18ff7812 */ /* 0x000fe2000782c0ff */
[----:B------:R-:W-:Y:S01]  /*4e80*/  UIMAD.WIDE.U32 UR8, UR5, -0xf0f0f0f, URZ ;  /* 0xf0f0f0f1050878a5 */ /* 0x000fe2000f8e003f */
[----:B------:R-:W-:-:S03]  /*4e90*/  LOP3.LUT R71, R71, 0x1, RZ, 0x3c, !PT ;  /* 0x0000000147477812 */ /* 0x000fc600078e3cff */
[----:B------:R-:W-:-:S04]  /*4ea0*/  USHF.R.U32.HI UR8, URZ, 0x5, UR9 ;  /* 0x000000053f087899 */ /* 0x000fc80008011609 */
[----:B------:R-:W-:-:S04]  /*4eb0*/  UIMAD UR5, UR8, -0x22, UR5 ;  /* 0xffffffde080578a4 */ /* 0x000fc8000f8e0205 */
[----:B------:R-:W-:Y:S08]  /*4ec0*/  @P1 BRA `(.L_x_98) ;  /* 0xffffffcc00601947 */ /* 0x000ff0000383ffff */
[----:B------:R-:W-:Y:S05]  /*4ed0*/  EXIT ;  /* 0x000000000000794d */ /* 0x000fea0003800000 */
.L_x_18:
[----:B------:R-:W-:-:S08]  /*4ee0*/  ISETP.NE.AND P0, PT, R22, RZ, PT ;  /* 0x000000ff1600720c */ /* 0x000fd00003f05270 */
[----:B--2-45:R-:W0:-:S00]  /*4ef0*/  USETMAXREG.DEALLOC.CTAPOOL 0x28 ;  /* 0x00000028000079c8 */ /* 0x034e0000080e0500 */
[----:B------:R-:W-:Y:S05]  /*4f00*/  @P0 EXIT ;  /* 0x000000000000094d */ /* 0x000fea0003800000 */
[----:B0-----:R-:W-:Y:S01]  /*4f10*/  LOP3.LUT P0, RZ, R15, 0xff, RZ, 0xc0, !PT ;  /* 0x000000ff0fff7812 */ /* 0x001fe2000780c0ff */
[----:B------:R-:W-:Y:S02]  /*4f20*/  IMAD.MOV.U32 R7, RZ, RZ, 0x1 ;  /* 0x00000001ff077424 */ /* 0x000fe400078e00ff */
[----:B------:R-:W-:-:S10]  /*4f30*/  IMAD.MOV.U32 R13, RZ, RZ, RZ ;  /* 0x000000ffff0d7224 */ /* 0x000fd400078e00ff */
[----:B------:R-:W-:Y:S05]  /*4f40*/  @!P0 BRA `(.L_x_99) ;  /* 0x0000000c00688947 */ /* 0x000fea0003800000 */
[----:B------:R-:W0:Y:S01]  /*4f50*/  S2R R17, SR_CgaCtaId ;  /* 0x0000000000117919 */ /* 0x000e220000008800 */
[----:B------:R-:W-:Y:S01]  /*4f60*/  LOP3.LUT P0, RZ, R10, 0x1f, RZ, 0xc0, !PT ;  /* 0x0000001f0aff7812 */ /* 0x000fe2000780c0ff */
[----:B------:R-:W-:Y:S01]  /*4f70*/  ULDC UR5, c[0x0][0x758] ;  /* 0x0001d60000057ab9 */ /* 0x000fe20000000800 */
[----:B------:R-:W-:Y:S01]  /*4f80*/  UMOV UR7, 0xffffffff ;  /* 0xffffffff00077882 */ /* 0x000fe20000000000 */
[----:B------:R-:W-:Y:S01]  /*4f90*/  BSSY B0, `(.L_x_99) ;  /* 0x00000d5000007945 */ /* 0x000fe20003800000 */
[----:B------:R-:W-:Y:S01]  /*4fa0*/  USHF.L.U32 UR7, UR7, UR5, URZ ;  /* 0x0000000507077299 */ /* 0x000fe2000800063f */
[C---:B------:R-:W-:Y:S01]  /*4fb0*/  ISETP.NE.AND P2, PT, R11.reuse, RZ, PT ;  /* 0x000000ff0b00720c */ /* 0x040fe20003f45270 */
[----:B------:R-:W-:Y:S01]  /*4fc0*/  IMAD.MOV.U32 R15, RZ, RZ, 0x1 ;  /* 0x00000001ff0f7424 */ /* 0x000fe200078e00ff */
[----:B------:R-:W-:Y:S01]  /*4fd0*/  ISETP.NE.OR P0, PT, R11, RZ, !P0 ;  /* 0x000000ff0b00720c */ /* 0x000fe20004705670 */
[----:B------:R-:W-:Y:S01]  /*4fe0*/  IMAD.MOV.U32 R13, RZ, RZ, RZ ;  /* 0x000000ffff0d7224 */ /* 0x000fe200078e00ff */
[----:B------:R-:W-:Y:S01]  /*4ff0*/  LOP3.LUT R14, R6, 0x2, RZ, 0xfc, !PT ;  /* 0x00000002060e7812 */ /* 0x000fe200078efcff */
[----:B------:R-:W-:Y:S01]  /*5000*/  ULDC UR4, c[0x0][0x700] ;  /* 0x0001c00000047ab9 */ /* 0x000fe20000000800 */
[----:B------:R-:W-:Y:S01]  /*5010*/  UMOV UR8, 0x1 ;  /* 0x0000000100087882 */ /* 0x000fe20000000000 */
[----:B------:R-:W-:-:S02]  /*5020*/  UIADD3 UR29, UR6, 0x1, URZ ;  /* 0x00000001061d7890 */ /* 0x000fc4000fffe03f */
[----:B------:R-:W-:Y:S02]  /*5030*/  UIADD3 UR4, UR4, -0x1, URZ ;  /* 0xffffffff04047890 */ /* 0x000fe4000fffe03f */
[----:B------:R-:W-:Y:S02]  /*5040*/  USHF.L.U32 UR5, UR8, UR5, URZ ;  /* 0x0000000508057299 */ /* 0x000fe4000800063f */
[----:B------:R-:W-:Y:S01]  /*5050*/  ULOP3.LUT UR7, URZ, UR7, URZ, 0x33, !UPT ;  /* 0x000000073f077292 */ /* 0x000fe2000f8e333f */
[----:B------:R-:W-:Y:S01]  /*5060*/  ULDC.64 UR30, c[0x0][0x198] ;  /* 0x00006600001e7ab9 */ /* 0x000fe20000000a00 */
[C---:B0-----:R-:W-:Y:S02]  /*5070*/  IMAD.SHL.U32 R7, R17.reuse, 0x20, RZ ;  /* 0x0000002011077824 */ /* 0x041fe400078e00ff */
[C---:B------:R-:W-:Y:S02]  /*5080*/  IMAD.SHL.U32 R16, R17.reuse, 0x400, RZ ;  /* 0x0000040011107824 */ /* 0x040fe400078e00ff */
[----:B------:R-:W-:Y:S01]  /*5090*/  IMAD.SHL.U32 R17, R17, 0x100, RZ ;  /* 0x0000010011117824 */ /* 0x000fe200078e00ff */
[----:B------:R-:W-:Y:S01]  /*50a0*/  R2UR UR10, R7 ;  /* 0x00000000070a72ca */ /* 0x000fe200000e0000 */
[----:B------:R-:W-:Y:S01]  /*50b0*/  IMAD.MOV.U32 R7, RZ, RZ, 0x1 ;  /* 0x00000001ff077424 */ /* 0x000fe200078e00ff */
[----:B------:R-:W-:-:S02]  /*50c0*/  LOP3.LUT R16, R16, 0x400, RZ, 0xc0, !PT ;  /* 0x0000040010107812 */ /* 0x000fc400078ec0ff */
[----:B------:R-:W-:-:S09]  /*50d0*/  LOP3.LUT R17, R17, 0x100, RZ, 0xc0, !PT ;  /* 0x0000010011117812 */ /* 0x000fd200078ec0ff */
[----:B------:R-:W-:-:S12]  /*50e0*/  ULOP3.LUT UR10, UR10, 0x20, URZ, 0xc0, !UPT ;  /* 0x000000200a0a7892 */ /* 0x000fd8000f8ec03f */
.L_x_111:
[----:B------:R-:W-:-:S03]  /*50f0*/  UMOV UR8, 0xffffffff ;  /* 0xffffffff00087882 */ /* 0x000fc60000000000 */
[----:B------:R-:W-:Y:S05]  /*5100*/  BRA.DIV UR8, `(.L_x_100) ;  /* 0x0000002208387947 */ /* 0x000fea000b800000 */
[----:B------:R-:W-:-:S13]  /*5110*/  ELECT P1, URZ, PT ;  /* 0x00000000003f782f */ /* 0x000fda0003820000 */
.L_x_154:
[----:B------:R-:W0:Y:S01]  /*5120*/  LDC R10, c[0x0][0x604] ;  /* 0x00018100ff0a7b82 */ /* 0x000e220000000800 */
[----:B------:R-:W-:Y:S01]  /*5130*/  BSSY B1, `(.L_x_101) ;  /* 0x0000046000017945 */ /* 0x000fe20003800000 */
[----:B0-----:R-:W-:-:S13]  /*5140*/  ISETP.LT.OR P1, PT, R10, 0x1, !P1 ;  /* 0x000000010a00780c */ /* 0x001fda0004f21670 */
[----:B------:R-:W-:Y:S05]  /*5150*/  @P1 BRA `(.L_x_102) ;  /* 0x00000004000c1947 */ /* 0x000fea0003800000 */
[----:B------:R-:W-:Y:S01]  /*5160*/  IMAD.SHL.U32 R19, R4, 0x40, RZ ;  /* 0x0000004004137824 */ /* 0x000fe200078e00ff */
[----:B------:R-:W-:Y:S02]  /*5170*/  LEA R26, R0, UR10, 0x6 ;  /* 0x0000000a001a7c11 */ /* 0x000fe4000f8e30ff */
[----:B------:R-:W-:Y:S01]  /*5180*/  CS2R R22, SRZ ;  /* 0x0000000000167805 */ /* 0x000fe2000001ff00 */
[----:B------:R-:W-:Y:S02]  /*5190*/  IMAD.U32 R24, RZ, RZ, UR29 ;  /* 0x0000001dff187e24 */ /* 0x000fe4000f8e00ff */
[----:B------:R-:W-:Y:S02]  /*51a0*/  IMAD.MOV.U32 R4, RZ, RZ, R7 ;  /* 0x000000ffff047224 */ /* 0x000fe400078e0007 */
[----:B------:R-:W-:Y:S02]  /*51b0*/  IMAD.MOV.U32 R10, RZ, RZ, R13 ;  /* 0x000000ffff0a7224 */ /* 0x000fe400078e000d */
[----:B------:R-:W-:-:S07]  /*51c0*/  IMAD.MOV.U32 R25, RZ, RZ, RZ ;  /* 0x000000ffff197224 */ /* 0x000fce00078e00ff */
.L_x_106:
[----:B------:R-:W0:Y:S01]  /*51d0*/  S2R R18, SR_CgaCtaId ;  /* 0x0000000000127919 */ /* 0x000e220000008800 */
[----:B------:R-:W-:-:S04]  /*51e0*/  MOV R11, 0x400 ;  /* 0x00000400000b7802 */ /* 0x000fc80000000f00 */
[----:B0-----:R-:W-:Y:S02]  /*51f0*/  LEA R21, R18, R11, 0x18 ;  /* 0x0000000b12157211 */ /* 0x001fe400078ec0ff */
[----:B------:R-:W-:Y:S01]  /*5200*/  SHF.L.U32 R11, R4, 0x1f, RZ ;  /* 0x0000001f040b7819 */ /* 0x000fe200000006ff */
[----:B------:R-:W0:Y:S02]  /*5210*/  @!P2 LDC R18, c[0x0][0x640] ;  /* 0x00019000ff12ab82 */ /* 0x000e240000000800 */
[----:B------:R-:W-:-:S04]  /*5220*/  IMAD R20, R10, 0x8, R21 ;  /* 0x000000080a147824 */ /* 0x000fc800078e0215 */
[----:B------:R-:W1:Y:S02]  /*5230*/  SYNCS.PHASECHK.TRANS64.TRYWAIT P1, [R20+URZ+0x110], R11 ;  /* 0x0001100b140075a7 */ /* 0x000e64000802017f */
[----:B-1----:R-:W-:Y:S05]  /*5240*/  @!P1 BRA `(.L_x_103) ;  /* 0x0000002000089947 */ /* 0x002fea0003800000 */
.L_x_155:
[----:B-1----:R-:W-:Y:S01]  /*5250*/  PRMT R11, R14, 0x9910, RZ ;  /* 0x000099100e0b7816 */ /* 0x002fe200000000ff */
[----:B0-----:R0:W-:Y:S03]  /*5260*/  @!P2 SYNCS.ARRIVE.TRANS64 RZ, [R20+URZ], R18 ;  /* 0x0000001214ffa9a7 */ /* 0x0011e6000800003f */
[----:B------:R-:W-:-:S13]  /*5270*/  ISETP.NE.AND P1, PT, R11, 0x2, PT ;  /* 0x000000020b00780c */ /* 0x000fda0003f25270 */
[----:B0-----:R-:W-:Y:S05]  /*5280*/  @P1 BRA `(.L_x_104) ;  /* 0x0000000000041947 */ /* 0x001fea0003800000 */
[----:B------:R-:W-:Y:S01]  /*5290*/  BPT.TRAP 0x1 ;  /* 0x000000040000795c */ /* 0x000fe20000300000 */
.L_x_104:
[----:B------:R-:W-:Y:S05]  /*52a0*/  @P0 BRA `(.L_x_105) ;  /* 0x0000000000040947 */ /* 0x000fea0003800000 */
[----:B------:R-:W-:Y:S01]  /*52b0*/  BPT.TRAP 0x1 ;  /* 0x000000040000795c */ /* 0x000fe20000300000 */
.L_x_105:
[C---:B------:R-:W-:Y:S01]  /*52c0*/  IMAD R11, R10.reuse, 0x800, R16 ;  /* 0x000008000a0b7824 */ /* 0x040fe200078e0210 */
[----:B------:R-:W-:Y:S01]  /*52d0*/  R2UR UR13, R21 ;  /* 0x00000000150d72ca */ /* 0x000fe200000e0000 */
[----:B------:R-:W-:Y:S01]  /*52e0*/  IMAD R21, R10, 0x1000, R21 ;  /* 0x000010000a157824 */ /* 0x000fe200078e0215 */
[----:B------:R-:W-:Y:S01]  /*52f0*/  R2UR UR25, R20 ;  /* 0x00000000141972ca */ /* 0x000fe200000e0000 */
[----:B------:R-:W-:Y:S01]  /*5300*/  VIADD R24, R24, 0xffffffff ;  /* 0xffffffff18187836 */ /* 0x000fe20000000000 */
[----:B------:R-:W-:Y:S01]  /*5310*/  R2UR UR24, R11 ;  /* 0x000000000b1872ca */ /* 0x000fe200000e0000 */
[----:B------:R-:W-:Y:S01]  /*5320*/  IMAD R11, R10, 0x200, R17 ;  /* 0x000002000a0b7824 */ /* 0x000fe200078e0211 */
[----:B------:R-:W-:Y:S01]  /*5330*/  R2UR UR16, R21 ;  /* 0x00000000151072ca */ /* 0x000fe200000e0000 */
[----:B------:R-:W-:Y:S01]  /*5340*/  UIADD3 UR14, UP0, UR30, 0xf0, URZ ;  /* 0x000000f01e0e7890 */ /* 0x000fe2000ff1e03f */
[----:B------:R-:W-:Y:S01]  /*5350*/  R2UR UR28, R5 ;  /* 0x00000000051c72ca */ /* 0x000fe200000e0000 */
[----:B------:R-:W-:Y:S01]  /*5360*/  UIADD3 UR32, UP1, UR30, 0x1f0, URZ ;  /* 0x000001f01e207890 */ /* 0x000fe2000ff3e03f */
[----:B------:R-:W-:Y:S01]  /*5370*/  R2UR UR8, R11 ;  /* 0x000000000b0872ca */ /* 0x000fe200000e0000 */
[----:B------:R-:W-:Y:S01]  /*5380*/  UIADD3 UR34, UP2, UR30, 0x2f0, URZ ;  /* 0x000002f01e227890 */ /* 0x000fe2000ff5e03f */
[----:B------:R-:W-:Y:S01]  /*5390*/  R2UR UR26, R23 ;  /* 0x00000000171a72ca */ /* 0x000fe200000e0000 */
[----:B------:R-:W-:Y:S01]  /*53a0*/  UIADD3.X UR15, URZ, UR31, URZ, UP0, !UPT ;  /* 0x0000001f3f0f7290 */ /* 0x000fe200087fe43f */
[----:B------:R-:W-:Y:S01]  /*53b0*/  R2UR UR27, R26 ;  /* 0x000000001a1b72ca */ /* 0x000fe200000e0000 */
[----:B------:R-:W-:Y:S01]  /*53c0*/  UIADD3.X UR33, URZ, UR31, URZ, UP1, !UPT ;  /* 0x0000001f3f217290 */ /* 0x000fe20008ffe43f */
[----:B------:R-:W-:Y:S01]  /*53d0*/  R2UR UR11, R0 ;  /* 0x00000000000b72ca */ /* 0x000fe200000e0000 */
[----:B------:R-:W-:Y:S01]  /*53e0*/  UIADD3 UR24, UR13, 0x300, UR24 ;  /* 0x000003000d187890 */ /* 0x000fe2000fffe018 */
[----:B------:R-:W-:Y:S01]  /*53f0*/  R2UR UR12, R25 ;  /* 0x00000000190c72ca */ /* 0x000fe200000e0000 */
[----:B------:R-:W-:Y:S01]  /*5400*/  VIADD R10, R10, 0x1 ;  /* 0x000000010a0a7836 */ /* 0x000fe20000000000 */
[----:B------:R-:W-:Y:S01]  /*5410*/  R2UR UR18, R22 ;  /* 0x00000000161272ca */ /* 0x000fe200000e0000 */
[----:B------:R-:W-:Y:S01]  /*5420*/  UIADD3.X UR35, URZ, UR31, URZ, UP2, !UPT ;  /* 0x0000001f3f237290 */ /* 0x000fe200097fe43f */
[----:B------:R-:W-:Y:S01]  /*5430*/  R2UR UR19, R19 ;  /* 0x00000000131372ca */ /* 0x000fe200000e0000 */
[----:B------:R-:W-:Y:S01]  /*5440*/  UIADD3 UR8, UR13, 0x33300, UR8 ;  /* 0x000333000d087890 */ /* 0x000fe2000fffe008 */
[----:B------:R-:W-:Y:S01]  /*5450*/  ISETP.GT.AND P3, PT, R24, 0x1, PT ;  /* 0x000000011800780c */ /* 0x000fe20003f64270 */
[----:B------:R-:W-:Y:S01]  /*5460*/  UIADD3 UR16, UR16, 0x11300, URZ ;  /* 0x0001130010107890 */ /* 0x000fe2000fffe03f */
[C---:B------:R-:W-:Y:S01]  /*5470*/  ISETP.NE.AND P1, PT, R10.reuse, 0x22, PT ;  /* 0x000000220a00780c */ /* 0x040fe20003f25270 */
[----:B------:R-:W-:Y:S01]  /*5480*/  UMOV UR21, 0x30000 ;  /* 0x0003000000157882 */ /* 0x000fe20000000000 */
[----:B------:R-:W-:Y:S01]  /*5490*/  UMOV UR22, 0x0 ;  /* 0x0000000000167882 */ /* 0x000fe20000000000 */
[----:B------:R-:W-:Y:S01]  /*54a0*/  UMOV UR23, 0x10000000 ;  /* 0x1000000000177882 */ /* 0x000fe20000000000 */
[----:B------:R-:W-:Y:S01]  /*54b0*/  UMOV UR9, UR25 ;  /* 0x0000001900097c82 */ /* 0x000fe20008000000 */
[----:B------:R-:W-:Y:S01]  /*54c0*/  UMOV UR13, UR28 ;  /* 0x0000001c000d7c82 */ /* 0x000fe20008000000 */
[----:B------:R-:W-:Y:S01]  /*54d0*/  UMOV UR17, UR25 ;  /* 0x0000001900117c82 */ /* 0x000fe20008000000 */
[----:B------:R0:W-:Y:S01]  /*54e0*/  UTMALDG.3D.MULTICAST [UR24], [UR14], UR21, desc[UR22] ;  /* 0x000016180e0073b4 */ /* 0x0001e20008011815 */
[----:B------:R-:W-:Y:S01]  /*54f0*/  UMOV UR20, UR28 ;  /* 0x0000001c00147c82 */ /* 0x000fe20008000000 */
[----:B------:R-:W-:Y:S01]  /*5500*/  SEL R11, RZ, 0x1, P1 ;  /* 0x00000001ff0b7807 */ /* 0x000fe20000800000 */
[----:B------:R-:W-:Y:S01]  /*5510*/  VIADD R25, R25, 0x1 ;  /* 0x0000000119197836 */ /* 0x000fe20000000000 */
[----:B------:R-:W-:Y:S01]  /*5520*/  SEL R10, R10, RZ, P1 ;  /* 0x000000ff0a0a7207 */ /* 0x000fe20000800000 */
[----:B------:R-:W-:Y:S01]  /*5530*/  VIADD R23, R23, 0x20 ;  /* 0x0000002017177836 */ /* 0x000fe20000000000 */
[----:B------:R-:W-:Y:S01]  /*5540*/  LOP3.LUT R4, R4, R11, RZ, 0x3c, !PT ;  /* 0x0000000b04047212 */ /* 0x000fe200078e3cff */
[----:B------:R-:W-:Y:S01]  /*5550*/  VIADD R22, R22, 0x40 ;  /* 0x0000004016167836 */ /* 0x000fe20000000000 */
[----:B------:R0:W-:Y:S01]  /*5560*/  UTMALDG.4D.MULTICAST [UR8], [UR32], UR21, desc[UR22] ;  /* 0x00001608200073b4 */ /* 0x0001e20008019815 */
[----:B------:R0:W-:Y:S02]  /*5570*/  UTMALDG.3D [UR16], [UR34], desc[UR22] ;  /* 0x00001610220075b4 */ /* 0x0001e40008011000 */
[----:B0-----:R-:W-:Y:S05]  /*5580*/  @P3 BRA `(.L_x_106) ;  /* 0xfffffffc00103947 */ /* 0x001fea000383ffff */
.L_x_102:
[----:B------:R-:W-:Y:S05]  /*5590*/  BSYNC B1 ;  /* 0x0000000000017941 */ /* 0x000fea0003800000 */
.L_x_101:
[----:B------:R-:W-:Y:S01]  /*55a0*/  LOP3.LUT P5, RZ, R15, 0xff, RZ, 0xc0, !PT ;  /* 0x000000ff0fff7812 */ /* 0x000fe200078ac0ff */
[----:B------:R-:W-:Y:S01]  /*55b0*/  VIADD R13, R13, UR6 ;  /* 0x000000060d0d7c36 */ /* 0x000fe20008000000 */
[----:B------:R-:W-:Y:S01]  /*55c0*/  ULDC.64 UR8, c[0x0][0x750] ;  /* 0x0001d40000087ab9 */ /* 0x000fe20000000a00 */
[----:B------:R-:W-:Y:S01]  /*55d0*/  IMAD.U32 R10, RZ, RZ, UR6 ;  /* 0x00000006ff0a7e24 */ /* 0x000fe2000f8e00ff */
[----:B------:R-:W-:Y:S01]  /*55e0*/  UISETP.GE.U32.AND UP0, UPT, UR6, 0x22, UPT ;  /* 0x000000220600788c */ /* 0x000fe2000bf06070 */
[----:B------:R-:W-:Y:S01]  /*55f0*/  BSSY B1, `(.L_x_107) ;  /* 0x000006c000017945 */ /* 0x000fe20003800000 */
[----:B------:R-:W-:Y:S02]  /*5600*/  ISETP.GT.U32.AND P1, PT, R13, 0x21, PT ;  /* 0x000000210d00780c */ /* 0x000fe40003f24070 */
[----:B------:R-:W-:Y:S02]  /*5610*/  PRMT R15, RZ, 0x7610, R15 ;  /* 0x00007610ff0f7816 */ /* 0x000fe4000000000f */
[----:B------:R-:W-:-:S02]  /*5620*/  ISETP.LT.U32.AND P1, PT, R10, 0x22, P1 ;  /* 0x000000220a00780c */ /* 0x000fc40000f21070 */
[----:B------:R-:W-:Y:S01]  /*5630*/  PLOP3.LUT P3, PT, PT, PT, UP0, 0x80, 0x0 ;  /* 0x000000000000781c */ /* 0x000fe20003f6f008 */
[----:B------:R-:W0:Y:S01]  /*5640*/  @P5 S2R R5, SR_CgaCtaId ;  /* 0x0000000000055919 */ /* 0x000e220000008800 */
[----:B------:R-:W-:Y:S02]  /*5650*/  @P5 MOV R0, 0x400 ;  /* 0x0000040000005802 */ /* 0x000fe40000000f00 */
[----:B------:R-:W-:Y:S02]  /*5660*/  PRMT R10, RZ, 0x7610, R10 ;  /* 0x00007610ff0a7816 */ /* 0x000fe4000000000a */
[----:B0-----:R-:W-:Y:S01]  /*5670*/  @P5 LEA R0, R5, R0, 0x18 ;  /* 0x0000000005005211 */ /* 0x001fe200078ec0ff */
[----:B------:R-:W-:-:S03]  /*5680*/  IMAD.WIDE.U32 R4, R13, -0xf0f0f0f, RZ ;  /* 0xf0f0f0f10d047825 */ /* 0x000fc600078e00ff */
[----:B------:R0:W-:Y:S01]  /*5690*/  @P5 SYNCS.ARRIVE.TRANS64.A1T0 RZ, [R0+URZ+0x258], RZ ;  /* 0x000258ff00ff59a7 */ /* 0x0001e2000810003f */
[----:B------:R-:W-:Y:S02]  /*56a0*/  IADD3 R2, P5, R2, R8, RZ ;  /* 0x0000000802027210 */ /* 0x000fe40007fbe0ff */
[----:B------:R-:W-:Y:S01]  /*56b0*/  SHF.R.U32.HI R4, RZ, 0x5, R5 ;  /* 0x00000005ff047819 */ /* 0x000fe20000011605 */
[----:B------:R-:W-:Y:S02]  /*56c0*/  IMAD.MOV.U32 R5, RZ, RZ, -0x1 ;  /* 0xffffffffff057424 */ /* 0x000fe400078e00ff */
[----:B------:R-:W-:Y:S01]  /*56d0*/  IMAD.X R3, R3, 0x1, R12, P5 ;  /* 0x0000000103037824 */ /* 0x000fe200028e060c */
[----:B0-----:R-:W-:Y:S01]  /*56e0*/  SEL R0, RZ, 0x1, !P1 ;  /* 0x00000001ff007807 */ /* 0x001fe20004800000 */
[----:B------:R-:W-:Y:S01]  /*56f0*/  IMAD R13, R4, -0x22, R13 ;  /* 0xffffffde040d7824 */ /* 0x000fe200078e020d */
[----:B------:R-:W-:Y:S02]  /*5700*/  ISETP.GE.U32.AND P1, PT, R2, UR8, PT ;  /* 0x0000000802007c0c */ /* 0x000fe4000bf26070 */
[----:B------:R-:W-:Y:S01]  /*5710*/  LOP3.LUT R7, R7, R0, RZ, 0x3c, !PT ;  /* 0x0000000007077212 */ /* 0x000fe200078e3cff */
[----:B------:R-:W-:Y:S01]  /*5720*/  IMAD.MOV.U32 R0, RZ, RZ, -0x1 ;  /* 0xffffffffff007424 */ /* 0x000fe200078e00ff */
[----:B------:R-:W-:-:S02]  /*5730*/  ISETP.GE.U32.AND.EX P1, PT, R3, UR9, PT, P1 ;  /* 0x0000000903007c0c */ /* 0x000fc4000bf26110 */
[----:B------:R-:W-:Y:S01]  /*5740*/  @P3 LOP3.LUT R7, R7, 0x1, R4, 0x78, !PT ;  /* 0x0000000107073812 */ /* 0x000fe200078e7804 */
[----:B------:R-:W-:-:S10]  /*5750*/  IMAD.MOV.U32 R4, RZ, RZ, -0x1 ;  /* 0xffffffffff047424 */ /* 0x000fd400078e00ff */
[----:B------:R-:W-:Y:S05]  /*5760*/  @P1 BRA `(.L_x_108) ;  /* 0x0000000400501947 */ /* 0x000fea0003800000 */
[----:B------:R-:W0:Y:S01]  /*5770*/  S2R R0, SR_CTAID.X ;  /* 0x0000000000007919 */ /* 0x000e220000002500 */
[----:B------:R-:W-:Y:S01]  /*5780*/  ULDC.64 UR8, c[0x0][0x728] ;  /* 0x0001ca0000087ab9 */ /* 0x000fe20000000a00 */
[----:B------:R-:W-:Y:S01]  /*5790*/  ULDC UR12, c[0x0][0x730] ;  /* 0x0001cc00000c7ab9 */ /* 0x000fe20000000800 */
[----:B------:R-:W-:Y:S01]  /*57a0*/  ISETP.NE.U32.AND P1, PT, RZ, UR8, PT ;  /* 0x00000008ff007c0c */ /* 0x000fe2000bf25070 */
[----:B------:R-:W1:Y:S01]  /*57b0*/  S2R R19, SR_CTAID.Y ;  /* 0x0000000000137919 */ /* 0x000e620000002600 */
[----:B------:R-:W-:Y:S01]  /*57c0*/  ULDC UR13, c[0x0][0x150] ;  /* 0x00005400000d7ab9 */ /* 0x000fe20000000800 */
[----:B------:R-:W-:Y:S01]  /*57d0*/  IMAD.MOV.U32 R4, RZ, RZ, R2 ;  /* 0x000000ffff047224 */ /* 0x000fe200078e0002 */
[----:B------:R-:W-:Y:S01]  /*57e0*/  ISETP.NE.AND.EX P1, PT, RZ, UR9, PT, P1 ;  /* 0x00000009ff007c0c */ /* 0x000fe2000bf25310 */
[----:B------:R-:W-:Y:S01]  /*57f0*/  IMAD.MOV.U32 R5, RZ, RZ, R3 ;  /* 0x000000ffff057224 */ /* 0x000fe200078e0003 */
[----:B0-----:R-:W-:-:S11]  /*5800*/  I2FP.F32.U32 R20, R0 ;  /* 0x0000000000147245 */ /* 0x001fd60000201000 */
[----:B------:R-:W-:Y:S05]  /*5810*/  @!P1 BRA `(.L_x_109) ;  /* 0x0000000000289947 */ /* 0x000fea0003800000 */
[----:B------:R-:W-:Y:S02]  /*5820*/  ULDC UR11, c[0x0][0x734] ;  /* 0x0001cd00000b7ab9 */ /* 0x000fe40000000800 */
[----:B------:R-:W-:-:S05]  /*5830*/  IADD3 R5, P1, R2, UR11, RZ ;  /* 0x0000000b02057c10 */ /* 0x000fca000ff3e0ff */
[----:B------:R-:W-:-:S04]  /*5840*/  IMAD.X R21, RZ, RZ, R3, P1 ;  /* 0x000000ffff157224 */ /* 0x000fc800008e0603 */
[----:B------:R-:W-:-:S04]  /*5850*/  IMAD.WIDE.U32 R10, R21, UR8, RZ ;  /* 0x00000008150a7c25 */ /* 0x000fc8000f8e00ff */
[----:B------:R-:W-:-:S04]  /*5860*/  IMAD.WIDE.U32 R10, P1, R5, UR9, R10 ;  /* 0x00000009050a7c25 */ /* 0x000fc8000f82000a */
[----:B------:R-:W-:-:S04]  /*5870*/  IMAD.WIDE.U32 R4, R5, UR8, RZ ;  /* 0x0000000805047c25 */ /* 0x000fc8000f8e00ff */
[----:B------:R-:W-:Y:S01]  /*5880*/  IMAD.MOV.U32 R4, RZ, RZ, R11 ;  /* 0x000000ffff047224 */ /* 0x000fe200078e000b */
[----:B------:R-:W-:Y:S01]  /*5890*/  IADD3 RZ, P3, R5, R10, RZ ;  /* 0x0000000a05ff7210 */ /* 0x000fe20007f7e0ff */
[----:B------:R-:W-:-:S04]  /*58a0*/  IMAD.X R5, RZ, RZ, RZ, P1 ;  /* 0x000000ffff057224 */ /* 0x000fc800008e06ff */
[----:B------:R-:W-:-:S08]  /*58b0*/  IMAD.WIDE.U32.X R4, R21, UR9, R4, P3 ;  /* 0x0000000915047c25 */ /* 0x000fd000098e0404 */
.L_x_109:
[--C-:B------:R-:W-:Y:S01]  /*58c0*/  SHF.R.U64 R18, R4, UR12, R5.reuse ;  /* 0x0000000c04127c19 */ /* 0x100fe20008001205 */
[----:B------:R-:W-:Y:S01]  /*58d0*/  FMUL R20, R20, UR13 ;  /* 0x0000000d14147c20 */ /* 0x000fe20008400000 */
[----:B------:R-:W0:Y:S01]  /*58e0*/  LDC R21, c[0x0][0x144] ;  /* 0x00005100ff157b82 */ /* 0x000e220000000800 */
[----:B-1----:R-:W-:Y:S01]  /*58f0*/  I2FP.F32.U32 R10, R19 ;  /* 0x00000013000a7245 */ /* 0x002fe20000201000 */
[----:B------:R-:W-:Y:S01]  /*5900*/  ULDC UR11, c[0x0][0x154] ;  /* 0x00005500000b7ab9 */ /* 0x000fe20000000800 */
[----:B------:R-:W-:Y:S01]  /*5910*/  SHF.R.U32.HI R4, RZ, UR12, R5 ;  /* 0x0000000cff047c19 */ /* 0x000fe20008011605 */
[----:B------:R-:W-:Y:S01]  /*5920*/  ULDC.64 UR8, c[0x0][0x720] ;  /* 0x0001c80000087ab9 */ /* 0x000fe20000000a00 */
[----:B------:R-:W-:Y:S01]  /*5930*/  IADD3 R5, P1, RZ, -R18, RZ ;  /* 0x80000012ff057210 */ /* 0x000fe20007f3e0ff */
[----:B------:R-:W1:Y:S01]  /*5940*/  F2I.U32.TRUNC.NTZ R20, R20 ;  /* 0x0000001400147305 */ /* 0x000e62000020f000 */
[----:B------:R-:W-:Y:S01]  /*5950*/  FMUL R10, R10, UR11 ;  /* 0x0000000b0a0a7c20 */ /* 0x000fe20008400000 */
[----:B------:R-:W2:Y:S01]  /*5960*/  LDC R22, c[0x0][0x148] ;  /* 0x00005200ff167b82 */ /* 0x000ea20000000800 */
[----:B------:R-:W-:Y:S01]  /*5970*/  ULDC.64 UR12, c[0x0][0x740] ;  /* 0x0001d000000c7ab9 */ /* 0x000fe20000000a00 */
[----:B------:R-:W-:Y:S01]  /*5980*/  IMAD.X R4, RZ, RZ, ~R4, P1 ;  /* 0x000000ffff047224 */ /* 0x000fe200008e0e04 */
[----:B------:R-:W-:-:S03]  /*5990*/  ISETP.NE.U32.AND P1, PT, RZ, UR12, PT ;  /* 0x0000000cff007c0c */ /* 0x000fc6000bf25070 */
[----:B------:R-:W-:Y:S01]  /*59a0*/  IMAD R4, R4, UR8, RZ ;  /* 0x0000000804047c24 */ /* 0x000fe2000f8e02ff */
[----:B------:R-:W3:Y:S01]  /*59b0*/  F2I.U32.TRUNC.NTZ R10, R10 ;  /* 0x0000000a000a7305 */ /* 0x000ee2000020f000 */
[----:B------:R-:W-:Y:S02]  /*59c0*/  ISETP.NE.AND.EX P1, PT, RZ, UR13, PT, P1 ;  /* 0x0000000dff007c0c */ /* 0x000fe4000bf25310 */
[C---:B------:R-:W-:Y:S02]  /*59d0*/  IMAD R11, R5.reuse, UR9, R4 ;  /* 0x00000009050b7c24 */ /* 0x040fe4000f8e0204 */
[----:B------:R-:W-:Y:S01]  /*59e0*/  IMAD.WIDE.U32 R4, R5, UR8, R2 ;  /* 0x0000000805047c25 */ /* 0x000fe2000f8e0002 */
[----:B------:R-:W-:-:S03]  /*59f0*/  ULDC UR8, c[0x0][0x718] ;  /* 0x0001c60000087ab9 */ /* 0x000fc60000000800 */
[----:B-1----:R-:W-:Y:S02]  /*5a00*/  IMAD.MOV R20, RZ, RZ, -R20 ;  /* 0x000000ffff147224 */ /* 0x002fe400078e0a14 */
[----:B------:R-:W-:Y:S02]  /*5a10*/  IMAD.IADD R5, R5, 0x1, R11 ;  /* 0x0000000105057824 */ /* 0x000fe400078e020b */
[----:B0-----:R-:W-:-:S03]  /*5a20*/  IMAD R0, R21, R20, R0 ;  /* 0x0000001415007224 */ /* 0x001fc600078e0200 */
[--C-:B------:R-:W-:Y:S01]  /*5a30*/  SHF.R.U64 R20, R4, UR8, R5.reuse ;  /* 0x0000000804147c19 */ /* 0x100fe20008001205 */
[----:B---3--:R-:W-:Y:S01]  /*5a40*/  IMAD.MOV R4, RZ, RZ, -R10 ;  /* 0x000000ffff047224 */ /* 0x008fe200078e0a0a */
[----:B------:R-:W-:Y:S01]  /*5a50*/  SHF.R.U32.HI R5, RZ, UR8, R5 ;  /* 0x00000008ff057c19 */ /* 0x000fe20008011605 */
[----:B------:R-:W-:Y:S02]  /*5a60*/  ULDC UR8, c[0x0][0x708] ;  /* 0x0001c20000087ab9 */ /* 0x000fe40000000800 */
[----:B--2---:R-:W-:Y:S01]  /*5a70*/  @P4 IMAD R0, R22, R4, R19 ;  /* 0x0000000416004224 */ /* 0x004fe200078e0213 */
[--C-:B------:R-:W-:Y:S02]  /*5a80*/  SHF.R.U64 R22, R20, UR8, R5.reuse ;  /* 0x0000000814167c19 */ /* 0x100fe40008001205 */
[----:B------:R-:W-:Y:S01]  /*5a90*/  SHF.R.U32.HI R5, RZ, UR8, R5 ;  /* 0x00000008ff057c19 */ /* 0x000fe20008011605 */
[----:B------:R-:W-:-:S03]  /*5aa0*/  ULDC UR8, c[0x0][0x758] ;  /* 0x0001d60000087ab9 */ /* 0x000fc60000000800 */
[--C-:B------:R-:W-:Y:S02]  /*5ab0*/  SHF.R.U64 R19, R22, UR8, R5.reuse ;  /* 0x0000000816137c19 */ /* 0x100fe40008001205 */
[----:B------:R-:W-:-:S03]  /*5ac0*/  SHF.R.U32.HI R21, RZ, UR8, R5 ;  /* 0x00000008ff157c19 */ /* 0x000fc60008011605 */
[----:B------:R-:W-:Y:S02]  /*5ad0*/  IMAD.MOV.U32 R10, RZ, RZ, R19 ;  /* 0x000000ffff0a7224 */ /* 0x000fe400078e0013 */
[----:B------:R-:W-:Y:S01]  /*5ae0*/  IMAD.MOV.U32 R5, RZ, RZ, R21 ;  /* 0x000000ffff057224 */ /* 0x000fe200078e0015 */
[----:B------:R-:W-:Y:S06]  /*5af0*/  @!P1 BRA `(.L_x_110) ;  /* 0x00000000002c9947 */ /* 0x000fec0003800000 */
        /* <DEDUP_REMOVED lines=9> */
[----:B------:R-:W-:-:S04]  /*5b90*/  IMAD.WIDE.U32.X R4, R21, UR13, R4, P3 ;  /* 0x0000000d15047c25 */ /* 0x000fc800098e0404 */
[----:B------:R-:W-:-:S07]  /*5ba0*/  IMAD.MOV.U32 R10, RZ, RZ, R4 ;  /* 0x000000ffff0a7224 */ /* 0x000fce00078e0004 */
.L_x_110:
[----:B------:R-:W-:Y:S01]  /*5bb0*/  ULDC UR8, c[0x0][0x748] ;  /* 0x0001d20000087ab9 */ /* 0x000fe20000000800 */
[----:B------:R-:W-:Y:S01]  /*5bc0*/  LOP3.LUT R4, R22, UR7, RZ, 0xc0, !PT ;  /* 0x0000000716047c12 */ /* 0x000fe2000f8ec0ff */
[----:B------:R-:W-:Y:S01]  /*5bd0*/  ULDC UR9, c[0x0][0x710] ;  /* 0x0001c40000097ab9 */ /* 0x000fe20000000800 */
[----:B------:R-:W-:Y:S01]  /*5be0*/  SHF.R.U64 R5, R10, UR8, R5 ;  /* 0x000000080a057c19 */ /* 0x000fe20008001205 */
[----:B------:R-:W-:Y:S01]  /*5bf0*/  ULDC UR8, c[0x0][0x738] ;  /* 0x0001ce0000087ab9 */ /* 0x000fe20000000800 */
[----:B------:R-:W-:-:S03]  /*5c00*/  LOP3.LUT R20, R20, UR4, RZ, 0xc0, !PT ;  /* 0x0000000414147c12 */ /* 0x000fc6000f8ec0ff */
[----:B------:R-:W-:Y:S02]  /*5c10*/  IMAD.MOV R10, RZ, RZ, -R5 ;  /* 0x000000ffff0a7224 */ /* 0x000fe400078e0a05 */
[----:B------:R-:W-:Y:S02]  /*5c20*/  IMAD R5, R5, UR5, R4 ;  /* 0x0000000505057c24 */ /* 0x000fe4000f8e0204 */
[----:B------:R-:W-:Y:S01]  /*5c30*/  IMAD R19, R10, UR8, R19 ;  /* 0x000000080a137c24 */ /* 0x000fe2000f8e0213 */
[----:B------:R-:W-:Y:S01]  /*5c40*/  ULDC UR8, c[0x0][0x700] ;  /* 0x0001c00000087ab9 */ /* 0x000fe20000000800 */
[----:B------:R-:W-:Y:S02]  /*5c50*/  IMAD R0, R5, UR9, R0 ;  /* 0x0000000905007c24 */ /* 0x000fe4000f8e0200 */
[----:B------:R-:W-:Y:S02]  /*5c60*/  IMAD R19, R19, UR8, R20 ;  /* 0x0000000813137c24 */ /* 0x000fe4000f8e0214 */
[----:B------:R-:W-:-:S02]  /*5c70*/  IMAD.MOV.U32 R10, RZ, RZ, 0x1 ;  /* 0x00000001ff0a7424 */ /* 0x000fc400078e00ff */
[----:B------:R-:W-:Y:S01]  /*5c80*/  IMAD.MOV.U32 R5, RZ, RZ, R18 ;  /* 0x000000ffff057224 */ /* 0x000fe200078e0012 */
[----:B------:R-:W-:Y:S02]  /*5c90*/  SEL R4, R19, R0, !P4 ;  /* 0x0000000013047207 */ /* 0x000fe40006000000 */
[----:B------:R-:W-:-:S07]  /*5ca0*/  SEL R0, R0, R19, !P4 ;  /* 0x0000001300007207 */ /* 0x000fce0006000000 */
.L_x_108:
[----:B------:R-:W-:Y:S05]  /*5cb0*/  BSYNC B1 ;  /* 0x0000000000017941 */ /* 0x000fea0003800000 */
.L_x_107:
[----:B------:R-:W-:-:S13]  /*5cc0*/  LOP3.LUT P1, RZ, R10, 0xff, RZ, 0xc0, !PT ;  /* 0x000000ff0aff7812 */ /* 0x000fda000782c0ff */
[----:B------:R-:W-:Y:S05]  /*5cd0*/  @P1 BRA `(.L_x_111) ;  /* 0xfffffff400041947 */ /* 0x000fea000383ffff */
[----:B------:R-:W-:Y:S05]  /*5ce0*/  BSYNC B0 ;  /* 0x0000000000007941 */ /* 0x000fea0003800000 */
.L_x_99:
[----:B------:R-:W-:-:S03]  /*5cf0*/  UMOV UR8, 0xffffffff ;  /* 0xffffffff00087882 */ /* 0x000fc60000000000 */
[----:B------:R-:W-:Y:S05]  /*5d00*/  BRA.DIV UR8, `(.L_x_112) ;  /* 0x00000016086c7947 */ /* 0x000fea000b800000 */
[----:B------:R-:W-:-:S13]  /*5d10*/  ELECT P0, URZ, PT ;  /* 0x00000000003f782f */ /* 0x000fda0003800000 */
.L_x_158:
[----:B------:R-:W-:Y:S04]  /*5d20*/  BSSY B0, `(.L_x_113) ;  /* 0x0000139000007945 */ /* 0x000fe80003800000 */
[----:B------:R-:W-:Y:S05]  /*5d30*/  @!P0 BRA `(.L_x_114) ;  /* 0x0000001000dc8947 */ /* 0x000fea0003800000 */
[----:B------:R-:W-:-:S04]  /*5d40*/  LOP3.LUT R6, R6, 0x2, RZ, 0xfc, !PT ;  /* 0x0000000206067812 */ /* 0x000fc800078efcff */
[----:B------:R-:W-:-:S13]  /*5d50*/  ISETP.NE.AND P0, PT, R6, 0x3, PT ;  /* 0x000000030600780c */ /* 0x000fda0003f05270 */
[----:B------:R-:W-:Y:S05]  /*5d60*/  @!P0 BRA `(.L_x_115) ;  /* 0x0000000000048947 */ /* 0x000fea0003800000 */
[----:B------:R-:W-:Y:S01]  /*5d70*/  BPT.TRAP 0x1 ;  /* 0x000000040000795c */ /* 0x000fe20000300000 */
.L_x_115:
[----:B------:R-:W0:Y:S01]  /*5d80*/  S2R R3, SR_CgaCtaId ;  /* 0x0000000000037919 */ /* 0x000e220000008800 */
[----:B------:R-:W-:-:S04]  /*5d90*/  MOV R0, 0x400 ;  /* 0x0000040000007802 */ /* 0x000fc80000000f00 */
[----:B0-----:R-:W-:Y:S02]  /*5da0*/  LEA R0, R3, R0, 0x18 ;  /* 0x0000000003007211 */ /* 0x001fe400078ec0ff */
[----:B------:R-:W-:-:S03]  /*5db0*/  SHF.L.U32 R3, R7, 0x1f, RZ ;  /* 0x0000001f07037819 */ /* 0x000fc600000006ff */
[----:B------:R-:W-:-:S04]  /*5dc0*/  VIADD R0, R0, 0x110 ;  /* 0x0000011000007836 */ /* 0x000fc80000000000 */
[C---:B------:R-:W-:Y:S02]  /*5dd0*/  IMAD R6, R13.reuse, 0x8, R0 ;  /* 0x000000080d067824 */ /* 0x040fe400078e0200 */
[----:B------:R-:W-:Y:S02]  /*5de0*/  VIADD R13, R13, 0x1 ;  /* 0x000000010d0d7836 */ /* 0x000fe40000000000 */
[----:B------:R-:W0:Y:S03]  /*5df0*/  SYNCS.PHASECHK.TRANS64.TRYWAIT P0, [R6+URZ], R3 ;  /* 0x00000003060075a7 */ /* 0x000e26000800017f */
[----:B------:R-:W-:-:S04]  /*5e00*/  ISETP.NE.AND P1, PT, R13, 0x22, PT ;  /* 0x000000220d00780c */ /* 0x000fc80003f25270 */
[----:B------:R-:W-:Y:S02]  /*5e10*/  SEL R2, RZ, 0x1, P1 ;  /* 0x00000001ff027807 */ /* 0x000fe40000800000 */
[----:B------:R-:W-:Y:S02]  /*5e20*/  SEL R13, R13, RZ, P1 ;  /* 0x000000ff0d0d7207 */ /* 0x000fe40000800000 */
[----:B------:R-:W-:-:S03]  /*5e30*/  LOP3.LUT R8, R7, R2, RZ, 0x3c, !PT ;  /* 0x0000000207087212 */ /* 0x000fc600078e3cff */
[----:B------:R-:W-:Y:S01]  /*5e40*/  IMAD R7, R13, 0x8, R0 ;  /* 0x000000080d077824 */ /* 0x000fe200078e0200 */
[----:B------:R-:W-:Y:S01]  /*5e50*/  SHF.L.U32 R4, R8, 0x1f, RZ ;  /* 0x0000001f08047819 */ /* 0x000fe200000006ff */
[----:B0-----:R-:W-:Y:S06]  /*5e60*/  @!P0 BRA `(.L_x_116) ;  /* 0x0000001400388947 */ /* 0x001fec0003800000 */
.L_x_159:
[----:B------:R-:W1:Y:S01]  /*5e70*/  SYNCS.PHASECHK.TRANS64.TRYWAIT P0, [R7+URZ], R4 ;  /* 0x00000004070075a7 */ /* 0x000e62000800017f */
[----:B------:R-:W-:-:S05]  /*5e80*/  VIADD R2, R13, 0x1 ;  /* 0x000000010d027836 */ /* 0x000fca0000000000 */
[----:B------:R-:W-:-:S04]  /*5e90*/  ISETP.NE.AND P1, PT, R2, 0x22, PT ;  /* 0x000000220200780c */ /* 0x000fc80003f25270 */
[----:B0-----:R-:W-:Y:S02]  /*5ea0*/  SEL R3, RZ, 0x1, P1 ;  /* 0x00000001ff037807 */ /* 0x001fe40000800000 */
[----:B------:R-:W-:Y:S02]  /*5eb0*/  SEL R9, R2, RZ, P1 ;  /* 0x000000ff02097207 */ /* 0x000fe40000800000 */
[----:B------:R-:W-:-:S03]  /*5ec0*/  LOP3.LUT R8, R8, R3, RZ, 0x3c, !PT ;  /* 0x0000000308087212 */ /* 0x000fc600078e3cff */
[----:B------:R-:W-:Y:S01]  /*5ed0*/  IMAD R6, R9, 0x8, R0 ;  /* 0x0000000809067824 */ /* 0x000fe200078e0200 */
[----:B------:R-:W-:Y:S01]  /*5ee0*/  SHF.L.U32 R5, R8, 0x1f, RZ ;  /* 0x0000001f08057819 */ /* 0x000fe200000006ff */
[----:B-1----:R-:W-:Y:S06]  /*5ef0*/  @!P0 BRA `(.L_x_117) ;  /* 0x0000001400288947 */ /* 0x002fec0003800000 */
.L_x_160:
[----:B------:R-:W1:Y:S01]  /*5f00*/  SYNCS.PHASECHK.TRANS64.TRYWAIT P0, [R6+URZ], R5 ;  /* 0x00000005060075a7 */ /* 0x000e62000800017f */
[----:B------:R-:W-:-:S05]  /*5f10*/  VIADD R2, R9, 0x1 ;  /* 0x0000000109027836 */ /* 0x000fca0000000000 */
[----:B------:R-:W-:-:S04]  /*5f20*/  ISETP.NE.AND P1, PT, R2, 0x22, PT ;  /* 0x000000220200780c */ /* 0x000fc80003f25270 */
[----:B------:R-:W-:Y:S02]  /*5f30*/  SEL R3, RZ, 0x1, P1 ;  /* 0x00000001ff037807 */ /* 0x000fe40000800000 */
[----:B0-----:R-:W-:Y:S02]  /*5f40*/  SEL R7, R2, RZ, P1 ;  /* 0x000000ff02077207 */ /* 0x001fe40000800000 */
[----:B------:R-:W-:-:S03]  /*5f50*/  LOP3.LUT R8, R8, R3, RZ, 0x3c, !PT ;  /* 0x0000000308087212 */ /* 0x000fc600078e3cff */
[----:B------:R-:W-:Y:S01]  /*5f60*/  IMAD R9, R7, 0x8, R0 ;  /* 0x0000000807097824 */ /* 0x000fe200078e0200 */
[----:B------:R-:W-:Y:S01]  /*5f70*/  SHF.L.U32 R4, R8, 0x1f, RZ ;  /* 0x0000001f08047819 */ /* 0x000fe200000006ff */
[----:B-1----:R-:W-:Y:S06]  /*5f80*/  @!P0 BRA `(.L_x_118) ;  /* 0x0000001400188947 */ /* 0x002fec0003800000 */
.L_x_161:
[----:B------:R-:W1:Y:S01]  /*5f90*/  SYNCS.PHASECHK.TRANS64.TRYWAIT P0, [R9+URZ], R4 ;  /* 0x00000004090075a7 */ /* 0x000e62000800017f */
[----:B------:R-:W-:-:S05]  /*5fa0*/  VIADD R2, R7, 0x1 ;  /* 0x0000000107027836 */ /* 0x000fca0000000000 */
[----:B------:R-:W-:-:S04]  /*5fb0*/  ISETP.NE.AND P1, PT, R2, 0x22, PT ;  /* 0x000000220200780c */ /* 0x000fc80003f25270 */
[----:B------:R-:W-:Y:S02]  /*5fc0*/  SEL R3, RZ, 0x1, P1 ;  /* 0x00000001ff037807 */ /* 0x000fe40000800000 */
[----:B------:R-:W-:Y:S02]  /*5fd0*/  SEL R7, R2, RZ, P1 ;  /* 0x000000ff02077207 */ /* 0x000fe40000800000 */
[----:B------:R-:W-:-:S03]  /*5fe0*/  LOP3.LUT R8, R8, R3, RZ, 0x3c, !PT ;  /* 0x0000000308087212 */ /* 0x000fc600078e3cff */
[----:B0-----:R-:W-:Y:S01]  /*5ff0*/  IMAD R6, R7, 0x8, R0 ;  /* 0x0000000807067824 */ /* 0x001fe200078e0200 */
[----:B------:R-:W-:Y:S01]  /*6000*/  SHF.L.U32 R5, R8, 0x1f, RZ ;  /* 0x0000001f08057819 */ /* 0x000fe200000006ff */
[----:B-1----:R-:W-:Y:S06]  /*6010*/  @!P0 BRA `(.L_x_119) ;  /* 0x0000001400088947 */ /* 0x002fec0003800000 */
.L_x_162:
        /* <DEDUP_REMOVED lines=9> */
.L_x_163:
        /* <DEDUP_REMOVED lines=9> */
.L_x_164:
        /* <DEDUP_REMOVED lines=9> */
.L_x_165:
        /* <DEDUP_REMOVED lines=9> */
.L_x_166:
        /* <DEDUP_REMOVED lines=9> */
.L_x_167:
        /* <DEDUP_REMOVED lines=9> */
.L_x_168:
        /* <DEDUP_REMOVED lines=9> */
.L_x_169:
        /* <DEDUP_REMOVED lines=9> */
.L_x_170:
        /* <DEDUP_REMOVED lines=9> */
.L_x_171:
        /* <DEDUP_REMOVED lines=9> */
.L_x_172:
        /* <DEDUP_REMOVED lines=9> */
.L_x_173:
        /* <DEDUP_REMOVED lines=9> */
.L_x_174:
        /* <DEDUP_REMOVED lines=9> */
.L_x_175:
        /* <DEDUP_REMOVED lines=9> */
.L_x_176:
        /* <DEDUP_REMOVED lines=9> */
.L_x_177:
        /* <DEDUP_REMOVED lines=9> */
.L_x_178:
        /* <DEDUP_REMOVED lines=9> */
.L_x_179:
        /* <DEDUP_REMOVED lines=9> */
.L_x_180:
        /* <DEDUP_REMOVED lines=9> */
.L_x_181:
        /* <DEDUP_REMOVED lines=9> */
.L_x_182:
        /* <DEDUP_REMOVED lines=9> */
.L_x_183:
        /* <DEDUP_REMOVED lines=9> */
.L_x_184:
        /* <DEDUP_REMOVED lines=9> */
.L_x_185:
        /* <DEDUP_REMOVED lines=9> */
.L_x_186:
        /* <DEDUP_REMOVED lines=9> */
.L_x_187:
        /* <DEDUP_REMOVED lines=9> */
.L_x_188:
        /* <DEDUP_REMOVED lines=9> */
.L_x_189:
        /* <DEDUP_REMOVED lines=9> */
.L_x_190:
[----:B------:R-:W1:Y:S01]  /*6fe0*/  SYNCS.PHASECHK.TRANS64.TRYWAIT P0, [R6+URZ], R5 ;  /* 0x00000005060075a7 */ /* 0x000e62000800017f */
[----:B------:R-:W-:-:S05]  /*6ff0*/  VIADD R2, R7, 0x1 ;  /* 0x0000000107027836 */ /* 0x000fca0000000000 */
[----:B------:R-:W-:-:S04]  /*7000*/  ISETP.NE.AND P1, PT, R2, 0x22, PT ;  /* 0x000000220200780c */ /* 0x000fc80003f25270 */
[----:B0-----:R-:W-:Y:S02]  /*7010*/  SEL R4, RZ, 0x1, P1 ;  /* 0x00000001ff047807 */ /* 0x001fe40000800000 */
[----:B------:R-:W-:Y:S02]  /*7020*/  SEL R3, R2, RZ, P1 ;  /* 0x000000ff02037207 */ /* 0x000fe40000800000 */
[----:B------:R-:W-:Y:S01]  /*7030*/  LOP3.LUT R4, R11, R4, RZ, 0x3c, !PT ;  /* 0x000000040b047212 */ /* 0x000fe200078e3cff */
[----:B-1----:R-:W-:Y:S06]  /*7040*/  @!P0 BRA `(.L_x_148) ;  /* 0x0000000c00408947 */ /* 0x002fec0003800000 */
.L_x_191:
[----:B------:R-:W-:Y:S01]  /*7050*/  IMAD R3, R3, 0x8, R0 ;  /* 0x0000000803037824 */ /* 0x000fe200078e0200 */
[----:B------:R-:W-:-:S07]  /*7060*/  SHF.L.U32 R0, R4, 0x1f, RZ ;  /* 0x0000001f04007819 */ /* 0x000fce00000006ff */
.L_x_149:
[----:B-1----:R1:W2:Y:S02]  /*7070*/  SYNCS.PHASECHK.TRANS64.TRYWAIT P0, [R3+URZ], R0 ;  /* 0x00000000030075a7 */ /* 0x0022a4000800017f */
[----:B--2---:R-:W-:Y:S05]  /*7080*/  @!P0 NANOSLEEP.SYNCS 0x989680 ;  /* 0x009896800000895d */ /* 0x004fea0003900000 */
[----:B------:R-:W2:Y:S02]  /*7090*/  @!P0 SYNCS.PHASECHK.TRANS64 P0, [R3+URZ], R0 ;  /* 0x00000000030085a7 */ /* 0x000ea4000800007f */
[----:B--2---:R-:W-:Y:S05]  /*70a0*/  @!P0 BRA `(.L_x_149) ;  /* 0xfffffffc00f08947 */ /* 0x004fea000383ffff */
.L_x_114:
[----:B------:R-:W-:Y:S05]  /*70b0*/  BSYNC B0 ;  /* 0x0000000000007941 */ /* 0x000fea0003800000 */
.L_x_113:
[----:B------:R-:W-:Y:S05]  /*70c0*/  EXIT ;  /* 0x000000000000794d */ /* 0x000fea0003800000 */
.L_x_20:
[----:B0-----:R-:W-:-:S04]  /*70d0*/  IMAD.U32 R26, RZ, RZ, UR7 ;  /* 0x00000007ff1a7e24 */ /* 0x001fc8000f8e00ff */
[----:B------:R0:W1:Y:S03]  /*70e0*/  SYNCS.PHASECHK.TRANS64.TRYWAIT P1, [R26+URZ+-0x8], R25 ;  /* 0xfffff8191a0075a7 */ /* 0x000066000802017f */
[----:B-1----:R-:W-:Y:S05]  /*70f0*/  @!P1 NANOSLEEP.SYNCS 0x989680 ;  /* 0x009896800000995d */ /* 0x002fea0003900000 */
[----:B------:R-:W1:Y:S02]  /*7100*/  @!P1 SYNCS.PHASECHK.TRANS64 P1, [R26+URZ+-0x8], R25 ;  /* 0xfffff8191a0095a7 */ /* 0x000e64000802007f */
[----:B-1----:R-:W-:Y:S05]  /*7110*/  @!P1 BRA `(.L_x_20) ;  /* 0xfffffffc00ec9947 */ /* 0x002fea000383ffff */
[----:B------:R-:W-:Y:S05]  /*7120*/  BRA `(.L_x_150) ;  /* 0xffffffa800dc7947 */ /* 0x000fea000383ffff */
.L_x_25:
[----:B-1----:R-:W-:-:S04]  /*7130*/  IMAD.U32 R60, RZ, RZ, UR8 ;  /* 0x00000008ff3c7e24 */ /* 0x002fc8000f8e00ff */
[----:B------:R1:W3:Y:S03]  /*7140*/  SYNCS.PHASECHK.TRANS64.TRYWAIT P1, [R60+URZ], R59 ;  /* 0x0000003b3c0075a7 */ /* 0x0002e6000802017f */
[----:B---3--:R-:W-:Y:S05]  /*7150*/  @!P1 NANOSLEEP.SYNCS 0x989680 ;  /* 0x009896800000995d */ /* 0x008fea0003900000 */
[----:B------:R-:W3:Y:S02]  /*7160*/  @!P1 SYNCS.PHASECHK.TRANS64 P1, [R60+URZ], R59 ;  /* 0x0000003b3c0095a7 */ /* 0x000ee4000802007f */
[----:B---3--:R-:W-:Y:S05]  /*7170*/  @!P1 BRA `(.L_x_25) ;  /* 0xfffffffc00ec9947 */ /* 0x008fea000383ffff */
[----:B------:R-:W-:Y:S05]  /*7180*/  BRA `(.L_x_24) ;  /* 0xffffffac00507947 */ /* 0x000fea000383ffff */
.L_x_29:
[----:B0-----:R-:W-:-:S04]  /*7190*/  IMAD.U32 R57, RZ, RZ, UR7 ;  /* 0x00000007ff397e24 */ /* 0x001fc8000f8e00ff */
[----:B------:R0:W1:Y:S03]  /*71a0*/  SYNCS.PHASECHK.TRANS64.TRYWAIT P1, [R57+URZ+0x8], R56 ;  /* 0x00000838390075a7 */ /* 0x000066000802017f */
[----:B-1----:R-:W-:Y:S05]  /*71b0*/  @!P1 NANOSLEEP.SYNCS 0x989680 ;  /* 0x009896800000995d */ /* 0x002fea0003900000 */
[----:B------:R-:W1:Y:S02]  /*71c0*/  @!P1 SYNCS.PHASECHK.TRANS64 P1, [R57+URZ+0x8], R56 ;  /* 0x00000838390095a7 */ /* 0x000e64000802007f */
[----:B-1----:R-:W-:Y:S05]  /*71d0*/  @!P1 BRA `(.L_x_29) ;  /* 0xfffffffc00ec9947 */ /* 0x002fea000383ffff */
[----:B------:R-:W-:Y:S05]  /*71e0*/  BRA `(.L_x_151) ;  /* 0xffffffac00ec7947 */ /* 0x000fea000383ffff */
.L_x_100:
[----:B------:R-:W-:Y:S01]  /*71f0*/  BSSY B1, `(.L_x_152) ;  /* 0x0000006000017945 */ /* 0x000fe20003800000 */
[----:B------:R-:W-:-:S07]  /*7200*/  IMAD.MOV.U32 R10, RZ, RZ, -0x1 ;  /* 0xffffffffff0a7424 */ /* 0x000fce00078e00ff */
[----:B------:R-:W-:Y:S05]  /*7210*/  WARPSYNC.COLLECTIVE R10, `(.L_x_153) ;  /* 0x000000000a0c7348 */ /* 0x000fea0003c00000 */
[----:B------:R-:W-:Y:S02]  /*7220*/  ELECT P1, UR62, PT ;  /* 0x00000000003e782f */ /* 0x000fe40003820000 */
[----:B------:R-:W-:Y:S01]  /*7230*/  MOV R10, UR62 ;  /* 0x0000003e000a7c02 */ /* 0x000fe20008000f00 */
[----:B------:R-:W-:Y:S10]  /*7240*/  ENDCOLLECTIVE ;  /* 0x000000000000791b */ /* 0x000ff40003800000 */
.L_x_153:
[----:B------:R-:W-:Y:S05]  /*7250*/  BSYNC B1 ;  /* 0x0000000000017941 */ /* 0x000fea0003800000 */
.L_x_152:
[----:B------:R-:W-:Y:S05]  /*7260*/  BRA `(.L_x_154) ;  /* 0xffffffdc00ac7947 */ /* 0x000fea000383ffff */
.L_x_103:
[----:B-1----:R1:W2:Y:S02]  /*7270*/  SYNCS.PHASECHK.TRANS64.TRYWAIT P1, [R20+URZ+0x110], R11 ;  /* 0x0001100b140075a7 */ /* 0x0022a4000802017f */
[----:B--2---:R-:W-:Y:S05]  /*7280*/  @!P1 NANOSLEEP.SYNCS 0x989680 ;  /* 0x009896800000995d */ /* 0x004fea0003900000 */
[----:B------:R-:W2:Y:S02]  /*7290*/  @!P1 SYNCS.PHASECHK.TRANS64 P1, [R20+URZ+0x110], R11 ;  /* 0x0001100b140095a7 */ /* 0x000ea4000802007f */
[----:B--2---:R-:W-:Y:S05]  /*72a0*/  @!P1 BRA `(.L_x_103) ;  /* 0xfffffffc00f09947 */ /* 0x004fea000383ffff */
[----:B------:R-:W-:Y:S05]  /*72b0*/  BRA `(.L_x_155) ;  /* 0xffffffdc00e47947 */ /* 0x000fea000383ffff */
.L_x_112:
[----:B------:R-:W-:Y:S01]  /*72c0*/  BSSY B0, `(.L_x_156) ;  /* 0x0000006000007945 */ /* 0x000fe20003800000 */
[----:B------:R-:W-:-:S07]  /*72d0*/  IMAD.MOV.U32 R10, RZ, RZ, -0x1 ;  /* 0xffffffffff0a7424 */ /* 0x000fce00078e00ff */
[----:B------:R-:W-:Y:S05]  /*72e0*/  WARPSYNC.COLLECTIVE R10, `(.L_x_157) ;  /* 0x000000000a0c7348 */ /* 0x000fea0003c00000 */
[----:B------:R-:W-:Y:S02]  /*72f0*/  ELECT P1, UR62, PT ;  /* 0x00000000003e782f */ /* 0x000fe40003820000 */
[----:B------:R-:W-:Y:S01]  /*7300*/  MOV R10, UR62 ;  /* 0x0000003e000a7c02 */ /* 0x000fe20008000f00 */
[----:B------:R-:W-:Y:S10]  /*7310*/  ENDCOLLECTIVE ;  /* 0x000000000000791b */ /* 0x000ff40003800000 */
.L_x_157:
[----:B------:R-:W-:Y:S05]  /*7320*/  BSYNC B0 ;  /* 0x0000000000007941 */ /* 0x000fea0003800000 */
.L_x_156:
[----:B------:R-:W-:Y:S01]  /*7330*/  PLOP3.LUT P0, PT, P1, PT, PT, 0x80, 0x0 ;  /* 0x000000000000781c */ /* 0x000fe20000f0f070 */
[----:B------:R-:W-:-:S12]  /*7340*/  BRA `(.L_x_158) ;  /* 0xffffffe800747947 */ /* 0x000fd8000383ffff */
.L_x_116:
[----:B0-----:R0:W1:Y:S02]  /*7350*/  SYNCS.PHASECHK.TRANS64.TRYWAIT P0, [R6+URZ], R3 ;  /* 0x00000003060075a7 */ /* 0x001064000800017f */
[----:B-1----:R-:W-:Y:S05]  /*7360*/  @!P0 NANOSLEEP.SYNCS 0x989680 ;  /* 0x009896800000895d */ /* 0x002fea0003900000 */
[----:B------:R-:W1:Y:S02]  /*7370*/  @!P0 SYNCS.PHASECHK.TRANS64 P0, [R6+URZ], R3 ;  /* 0x00000003060085a7 */ /* 0x000e64000800007f */
[----:B-1----:R-:W-:Y:S05]  /*7380*/  @!P0 BRA `(.L_x_116) ;  /* 0xfffffffc00f08947 */ /* 0x002fea000383ffff */
[----:B------:R-:W-:Y:S05]  /*7390*/  BRA `(.L_x_159) ;  /* 0xffffffe800b47947 */ /* 0x000fea000383ffff */
.L_x_117:
[----:B0-----:R0:W1:Y:S02]  /*73a0*/  SYNCS.PHASECHK.TRANS64.TRYWAIT P0, [R7+URZ], R4 ;  /* 0x00000004070075a7 */ /* 0x001064000800017f */
[----:B-1----:R-:W-:Y:S05]  /*73b0*/  @!P0 NANOSLEEP.SYNCS 0x989680 ;  /* 0x009896800000895d */ /* 0x002fea0003900000 */
[----:B------:R-:W1:Y:S02]  /*73c0*/  @!P0 SYNCS.PHASECHK.TRANS64 P0, [R7+URZ], R4 ;  /* 0x00000004070085a7 */ /* 0x000e64000800007f */
[----:B-1----:R-:W-:Y:S05]  /*73d0*/  @!P0 BRA `(.L_x_117) ;  /* 0xfffffffc00f08947 */ /* 0x002fea000383ffff */
[----:B------:R-:W-:Y:S05]  /*73e0*/  BRA `(.L_x_160) ;  /* 0xffffffe800c47947 */ /* 0x000fea000383ffff */
.L_x_118:
[----:B0-----:R0:W1:Y:S02]  /*73f0*/  SYNCS.PHASECHK.TRANS64.TRYWAIT P0, [R6+URZ], R5 ;  /* 0x00000005060075a7 */ /* 0x001064000800017f */
[----:B-1----:R-:W-:Y:S05]  /*7400*/  @!P0 NANOSLEEP.SYNCS 0x989680 ;  /* 0x009896800000895d */ /* 0x002fea0003900000 */
[----:B------:R-:W1:Y:S02]  /*7410*/  @!P0 SYNCS.PHASECHK.TRANS64 P0, [R6+URZ], R5 ;  /* 0x00000005060085a7 */ /* 0x000e64000800007f */
[----:B-1----:R-:W-:Y:S05]  /*7420*/  @!P0 BRA `(.L_x_118) ;  /* 0xfffffffc00f08947 */ /* 0x002fea000383ffff */
[----:B------:R-:W-:Y:S05]  /*7430*/  BRA `(.L_x_161) ;  /* 0xffffffe800d47947 */ /* 0x000fea000383ffff */
.L_x_119:
[----:B0-----:R0:W1:Y:S02]  /*7440*/  SYNCS.PHASECHK.TRANS64.TRYWAIT P0, [R9+URZ], R4 ;  /* 0x00000004090075a7 */ /* 0x001064000800017f */
[----:B-1----:R-:W-:Y:S05]  /*7450*/  @!P0 NANOSLEEP.SYNCS 0x989680 ;  /* 0x009896800000895d */ /* 0x002fea0003900000 */
[----:B------:R-:W1:Y:S02]  /*7460*/  @!P0 SYNCS.PHASECHK.TRANS64 P0, [R9+URZ], R4 ;  /* 0x00000004090085a7 */ /* 0x000e64000800007f */
[----:B-1----:R-:W-:Y:S05]  /*7470*/  @!P0 BRA `(.L_x_119) ;  /* 0xfffffffc00f08947 */ /* 0x002fea000383ffff */
[----:B------:R-:W-:Y:S05]  /*7480*/  BRA `(.L_x_162) ;  /* 0xffffffe800e47947 */ /* 0x000fea000383ffff */
.L_x_120:
[----:B0-----:R0:W1:Y:S02]  /*7490*/  SYNCS.PHASECHK.TRANS64.TRYWAIT P0, [R6+URZ], R5 ;  /* 0x00000005060075a7 */ /* 0x001064000800017f */
[----:B-1----:R-:W-:Y:S05]  /*74a0*/  @!P0 NANOSLEEP.SYNCS 0x989680 ;  /* 0x009896800000895d */ /* 0x002fea0003900000 */
[----:B------:R-:W1:Y:S02]  /*74b0*/  @!P0 SYNCS.PHASECHK.TRANS64 P0, [R6+URZ], R5 ;  /* 0x00000005060085a7 */ /* 0x000e64000800007f */
[----:B-1----:R-:W-:Y:S05]  /*74c0*/  @!P0 BRA `(.L_x_120) ;  /* 0xfffffffc00f08947 */ /* 0x002fea000383ffff */
[----:B------:R-:W-:Y:S05]  /*74d0*/  BRA `(.L_x_163) ;  /* 0xffffffe800f47947 */ /* 0x000fea000383ffff */
.L_x_121:
[----:B0-----:R0:W1:Y:S02]  /*74e0*/  SYNCS.PHASECHK.TRANS64.TRYWAIT P0, [R9+URZ], R4 ;  /* 0x00000004090075a7 */ /* 0x001064000800017f */
[----:B-1----:R-:W-:Y:S05]  /*74f0*/  @!P0 NANOSLEEP.SYNCS 0x989680 ;  /* 0x009896800000895d */ /* 0x002fea0003900000 */
[----:B------:R-:W1:Y:S02]  /*7500*/  @!P0 SYNCS.PHASECHK.TRANS64 P0, [R9+URZ], R4 ;  /* 0x00000004090085a7 */ /* 0x000e64000800007f */
[----:B-1----:R-:W-:Y:S05]  /*7510*/  @!P0 BRA `(.L_x_121) ;  /* 0xfffffffc00f08947 */ /* 0x002fea000383ffff */
[----:B------:R-:W-:Y:S05]  /*7520*/  BRA `(.L_x_164) ;  /* 0xffffffec00047947 */ /* 0x000fea000383ffff */
.L_x_122:
[----:B0-----:R0:W1:Y:S02]  /*7530*/  SYNCS.PHASECHK.TRANS64.TRYWAIT P0, [R6+URZ], R5 ;  /* 0x00000005060075a7 */ /* 0x001064000800017f */
[----:B-1----:R-:W-:Y:S05]  /*7540*/  @!P0 NANOSLEEP.SYNCS 0x989680 ;  /* 0x009896800000895d */ /* 0x002fea0003900000 */
[----:B------:R-:W1:Y:S02]  /*7550*/  @!P0 SYNCS.PHASECHK.TRANS64 P0, [R6+URZ], R5 ;  /* 0x00000005060085a7 */ /* 0x000e64000800007f */
[----:B-1----:R-:W-:Y:S05]  /*7560*/  @!P0 BRA `(.L_x_122) ;  /* 0xfffffffc00f08947 */ /* 0x002fea000383ffff */
[----:B------:R-:W-:Y:S05]  /*7570*/  BRA `(.L_x_165) ;  /* 0xffffffec00147947 */ /* 0x000fea000383ffff */
.L_x_123:
[----:B0-----:R0:W1:Y:S02]  /*7580*/  SYNCS.PHASECHK.TRANS64.TRYWAIT P0, [R9+URZ], R4 ;  /* 0x00000004090075a7 */ /* 0x001064000800017f */
[----:B-1----:R-:W-:Y:S05]  /*7590*/  @!P0 NANOSLEEP.SYNCS 0x989680 ;  /* 0x009896800000895d */ /* 0x002fea0003900000 */
[----:B------:R-:W1:Y:S02]  /*75a0*/  @!P0 SYNCS.PHASECHK.TRANS64 P0, [R9+URZ], R4 ;  /* 0x00000004090085a7 */ /* 0x000e64000800007f */
[----:B-1----:R-:W-:Y:S05]  /*75b0*/  @!P0 BRA `(.L_x_123) ;  /* 0xfffffffc00f08947 */ /* 0x002fea000383ffff */
[----:B------:R-:W-:Y:S05]  /*75c0*/  BRA `(.L_x_166) ;  /* 0xffffffec00247947 */ /* 0x000fea000383ffff */
.L_x_124:
[----:B0-----:R0:W1:Y:S02]  /*75d0*/  SYNCS.PHASECHK.TRANS64.TRYWAIT P0, [R6+URZ], R5 ;  /* 0x00000005060075a7 */ /* 0x001064000800017f */
[----:B-1----:R-:W-:Y:S05]  /*75e0*/  @!P0 NANOSLEEP.SYNCS 0x989680 ;  /* 0x009896800000895d */ /* 0x002fea0003900000 */
[----:B------:R-:W1:Y:S02]  /*75f0*/  @!P0 SYNCS.PHASECHK.TRANS64 P0, [R6+URZ], R5 ;  /* 0x00000005060085a7 */ /* 0x000e64000800007f */
[----:B-1----:R-:W-:Y:S05]  /*7600*/  @!P0 BRA `(.L_x_124) ;  /* 0xfffffffc00f08947 */ /* 0x002fea000383ffff */
[----:B------:R-:W-:Y:S05]  /*7610*/  BRA `(.L_x_167) ;  /* 0xffffffec00347947 */ /* 0x000fea000383ffff */
.L_x_125:
[----:B0-----:R0:W1:Y:S02]  /*7620*/  SYNCS.PHASECHK.TRANS64.TRYWAIT P0, [R9+URZ], R4 ;  /* 0x00000004090075a7 */ /* 0x001064000800017f */
[----:B-1----:R-:W-:Y:S05]  /*7630*/  @!P0 NANOSLEEP.SYNCS 0x989680 ;  /* 0x009896800000895d */ /* 0x002fea0003900000 */
[----:B------:R-:W1:Y:S02]  /*7640*/  @!P0 SYNCS.PHASECHK.TRANS64 P0, [R9+URZ], R4 ;  /* 0x00000004090085a7 */ /* 0x000e64000800007f */
[----:B-1----:R-:W-:Y:S05]  /*7650*/  @!P0 BRA `(.L_x_125) ;  /* 0xfffffffc00f08947 */ /* 0x002fea000383ffff */
[----:B------:R-:W-:Y:S05]  /*7660*/  BRA `(.L_x_168) ;  /* 0xffffffec00447947 */ /* 0x000fea000383ffff */
.L_x_126:
[----:B0-----:R0:W1:Y:S02]  /*7670*/  SYNCS.PHASECHK.TRANS64.TRYWAIT P0, [R6+URZ], R5 ;  /* 0x00000005060075a7 */ /* 0x001064000800017f */
[----:B-1----:R-:W-:Y:S05]  /*7680*/  @!P0 NANOSLEEP.SYNCS 0x989680 ;  /* 0x009896800000895d */ /* 0x002fea0003900000 */
[----:B------:R-:W1:Y:S02]  /*7690*/  @!P0 SYNCS.PHASECHK.TRANS64 P0, [R6+URZ], R5 ;  /* 0x00000005060085a7 */ /* 0x000e64000800007f */
[----:B-1----:R-:W-:Y:S05]  /*76a0*/  @!P0 BRA `(.L_x_126) ;  /* 0xfffffffc00f08947 */ /* 0x002fea000383ffff */
[----:B------:R-:W-:Y:S05]  /*76b0*/  BRA `(.L_x_169) ;  /* 0xffffffec00547947 */ /* 0x000fea000383ffff */
.L_x_127:
[----:B0-----:R0:W1:Y:S02]  /*76c0*/  SYNCS.PHASECHK.TRANS64.TRYWAIT P0, [R9+URZ], R4 ;  /* 0x00000004090075a7 */ /* 0x001064000800017f */
[----:B-1----:R-:W-:Y:S05]  /*76d0*/  @!P0 NANOSLEEP.SYNCS 0x989680 ;  /* 0x009896800000895d */ /* 0x002fea0003900000 */
[----:B------:R-:W1:Y:S02]  /*76e0*/  @!P0 SYNCS.PHASECHK.TRANS64 P0, [R9+URZ], R4 ;  /* 0x00000004090085a7 */ /* 0x000e64000800007f */
[----:B-1----:R-:W-:Y:S05]  /*76f0*/  @!P0 BRA `(.L_x_127) ;  /* 0xfffffffc00f08947 */ /* 0x002fea000383ffff */
[----:B------:R-:W-:Y:S05]  /*7700*/  BRA `(.L_x_170) ;  /* 0xffffffec00647947 */ /* 0x000fea000383ffff */
.L_x_128:
[----:B0-----:R0:W1:Y:S02]  /*7710*/  SYNCS.PHASECHK.TRANS64.TRYWAIT P0, [R6+URZ], R5 ;  /* 0x00000005060075a7 */ /* 0x001064000800017f */
[----:B-1----:R-:W-:Y:S05]  /*7720*/  @!P0 NANOSLEEP.SYNCS 0x989680 ;  /* 0x009896800000895d */ /* 0x002fea0003900000 */
[----:B------:R-:W1:Y:S02]  /*7730*/  @!P0 SYNCS.PHASECHK.TRANS64 P0, [R6+URZ], R5 ;  /* 0x00000005060085a7 */ /* 0x000e64000800007f */
[----:B-1----:R-:W-:Y:S05]  /*7740*/  @!P0 BRA `(.L_x_128) ;  /* 0xfffffffc00f08947 */ /* 0x002fea000383ffff */
[----:B------:R-:W-:Y:S05]  /*7750*/  BRA `(.L_x_171) ;  /* 0xffffffec00747947 */ /* 0x000fea000383ffff */
.L_x_129:
[----:B0-----:R0:W1:Y:S02]  /*7760*/  SYNCS.PHASECHK.TRANS64.TRYWAIT P0, [R9+URZ], R4 ;  /* 0x00000004090075a7 */ /* 0x001064000800017f */
[----:B-1----:R-:W-:Y:S05]  /*7770*/  @!P0 NANOSLEEP.SYNCS 0x989680 ;  /* 0x009896800000895d */ /* 0x002fea0003900000 */
[----:B------:R-:W1:Y:S02]  /*7780*/  @!P0 SYNCS.PHASECHK.TRANS64 P0, [R9+URZ], R4 ;  /* 0x00000004090085a7 */ /* 0x000e64000800007f */
[----:B-1----:R-:W-:Y:S05]  /*7790*/  @!P0 BRA `(.L_x_129) ;  /* 0xfffffffc00f08947 */ /* 0x002fea000383ffff */
[----:B------:R-:W-:Y:S05]  /*77a0*/  BRA `(.L_x_172) ;  /* 0xffffffec00847947 */ /* 0x000fea000383ffff */
.L_x_130:
[----:B0-----:R0:W1:Y:S02]  /*77b0*/  SYNCS.PHASECHK.TRANS64.TRYWAIT P0, [R6+URZ], R5 ;  /* 0x00000005060075a7 */ /* 0x001064000800017f */
[----:B-1----:R-:W-:Y:S05]  /*77c0*/  @!P0 NANOSLEEP.SYNCS 0x989680 ;  /* 0x009896800000895d */ /* 0x002fea0003900000 */
[----:B------:R-:W1:Y:S02]  /*77d0*/  @!P0 SYNCS.PHASECHK.TRANS64 P0, [R6+URZ], R5 ;  /* 0x00000005060085a7 */ /* 0x000e64000800007f */
[----:B-1----:R-:W-:Y:S05]  /*77e0*/  @!P0 BRA `(.L_x_130) ;  /* 0xfffffffc00f08947 */ /* 0x002fea000383ffff */
[----:B------:R-:W-:Y:S05]  /*77f0*/  BRA `(.L_x_173) ;  /* 0xffffffec00947947 */ /* 0x000fea000383ffff */
.L_x_131:
[----:B0-----:R0:W1:Y:S02]  /*7800*/  SYNCS.PHASECHK.TRANS64.TRYWAIT P0, [R9+URZ], R4 ;  /* 0x00000004090075a7 */ /* 0x001064000800017f */
[----:B-1----:R-:W-:Y:S05]  /*7810*/  @!P0 NANOSLEEP.SYNCS 0x989680 ;  /* 0x009896800000895d */ /* 0x002fea0003900000 */
[----:B------:R-:W1:Y:S02]  /*7820*/  @!P0 SYNCS.PHASECHK.TRANS64 P0, [R9+URZ], R4 ;  /* 0x00000004090085a7 */ /* 0x000e64000800007f */
[----:B-1----:R-:W-:Y:S05]  /*7830*/  @!P0 BRA `(.L_x_131) ;  /* 0xfffffffc00f08947 */ /* 0x002fea000383ffff */
[----:B------:R-:W-:Y:S05]  /*7840*/  BRA `(.L_x_174) ;  /* 0xffffffec00a47947 */ /* 0x000fea000383ffff */
.L_x_132:
[----:B0-----:R0:W1:Y:S02]  /*7850*/  SYNCS.PHASECHK.TRANS64.TRYWAIT P0, [R6+URZ], R5 ;  /* 0x00000005060075a7 */ /* 0x001064000800017f */
[----:B-1----:R-:W-:Y:S05]  /*7860*/  @!P0 NANOSLEEP.SYNCS 0x989680 ;  /* 0x009896800000895d */ /* 0x002fea0003900000 */
[----:B------:R-:W1:Y:S02]  /*7870*/  @!P0 SYNCS.PHASECHK.TRANS64 P0, [R6+URZ], R5 ;  /* 0x00000005060085a7 */ /* 0x000e64000800007f */
[----:B-1----:R-:W-:Y:S05]  /*7880*/  @!P0 BRA `(.L_x_132) ;  /* 0xfffffffc00f08947 */ /* 0x002fea000383ffff */
[----:B------:R-:W-:Y:S05]  /*7890*/  BRA `(.L_x_175) ;  /* 0xffffffec00b47947 */ /* 0x000fea000383ffff */
.L_x_133:
[----:B0-----:R0:W1:Y:S02]  /*78a0*/  SYNCS.PHASECHK.TRANS64.TRYWAIT P0, [R9+URZ], R4 ;  /* 0x00000004090075a7 */ /* 0x001064000800017f */
[----:B-1----:R-:W-:Y:S05]  /*78b0*/  @!P0 NANOSLEEP.SYNCS 0x989680 ;  /* 0x009896800000895d */ /* 0x002fea0003900000 */
[----:B------:R-:W1:Y:S02]  /*78c0*/  @!P0 SYNCS.PHASECHK.TRANS64 P0, [R9+URZ], R4 ;  /* 0x00000004090085a7 */ /* 0x000e64000800007f */
[----:B-1----:R-:W-:Y:S05]  /*78d0*/  @!P0 BRA `(.L_x_133) ;  /* 0xfffffffc00f08947 */ /* 0x002fea000383ffff */
[----:B------:R-:W-:Y:S05]  /*78e0*/  BRA `(.L_x_176) ;  /* 0xffffffec00c47947 */ /* 0x000fea000383ffff */
.L_x_134:
[----:B0-----:R0:W1:Y:S02]  /*78f0*/  SYNCS.PHASECHK.TRANS64.TRYWAIT P0, [R6+URZ], R5 ;  /* 0x00000005060075a7 */ /* 0x001064000800017f */
[----:B-1----:R-:W-:Y:S05]  /*7900*/  @!P0 NANOSLEEP.SYNCS 0x989680 ;  /* 0x009896800000895d */ /* 0x002fea0003900000 */
[----:B------:R-:W1:Y:S02]  /*7910*/  @!P0 SYNCS.PHASECHK.TRANS64 P0, [R6+URZ], R5 ;  /* 0x00000005060085a7 */ /* 0x000e64000800007f */
[----:B-1----:R-:W-:Y:S05]  /*7920*/  @!P0 BRA `(.L_x_134) ;  /* 0xfffffffc00f08947 */ /* 0x002fea000383ffff */
[----:B------:R-:W-:Y:S05]  /*7930*/  BRA `(.L_x_177) ;  /* 0xffffffec00d47947 */ /* 0x000fea000383ffff */
.L_x_135:
[----:B0-----:R0:W1:Y:S02]  /*7940*/  SYNCS.PHASECHK.TRANS64.TRYWAIT P0, [R9+URZ], R4 ;  /* 0x00000004090075a7 */ /* 0x001064000800017f */
[----:B-1----:R-:W-:Y:S05]  /*7950*/  @!P0 NANOSLEEP.SYNCS 0x989680 ;  /* 0x009896800000895d */ /* 0x002fea0003900000 */
[----:B------:R-:W1:Y:S02]  /*7960*/  @!P0 SYNCS.PHASECHK.TRANS64 P0, [R9+URZ], R4 ;  /* 0x00000004090085a7 */ /* 0x000e64000800007f */
[----:B-1----:R-:W-:Y:S05]  /*7970*/  @!P0 BRA `(.L_x_135) ;  /* 0xfffffffc00f08947 */ /* 0x002fea000383ffff */
[----:B------:R-:W-:Y:S05]  /*7980*/  BRA `(.L_x_178) ;  /* 0xffffffec00e47947 */ /* 0x000fea000383ffff */
.L_x_136:
[----:B0-----:R0:W1:Y:S02]  /*7990*/  SYNCS.PHASECHK.TRANS64.TRYWAIT P0, [R6+URZ], R5 ;  /* 0x00000005060075a7 */ /* 0x001064000800017f */
[----:B-1----:R-:W-:Y:S05]  /*79a0*/  @!P0 NANOSLEEP.SYNCS 0x989680 ;  /* 0x009896800000895d */ /* 0x002fea0003900000 */
[----:B------:R-:W1:Y:S02]  /*79b0*/  @!P0 SYNCS.PHASECHK.TRANS64 P0, [R6+URZ], R5 ;  /* 0x00000005060085a7 */ /* 0x000e64000800007f */
[----:B-1----:R-:W-:Y:S05]  /*79c0*/  @!P0 BRA `(.L_x_136) ;  /* 0xfffffffc00f08947 */ /* 0x002fea000383ffff */
[----:B------:R-:W-:Y:S05]  /*79d0*/  BRA `(.L_x_179) ;  /* 0xffffffec00f47947 */ /* 0x000fea000383ffff */
.L_x_137:
[----:B0-----:R0:W1:Y:S02]  /*79e0*/  SYNCS.PHASECHK.TRANS64.TRYWAIT P0, [R9+URZ], R4 ;  /* 0x00000004090075a7 */ /* 0x001064000800017f */
[----:B-1----:R-:W-:Y:S05]  /*79f0*/  @!P0 NANOSLEEP.SYNCS 0x989680 ;  /* 0x009896800000895d */ /* 0x002fea0003900000 */
[----:B------:R-:W1:Y:S02]  /*7a00*/  @!P0 SYNCS.PHASECHK.TRANS64 P0, [R9+URZ], R4 ;  /* 0x00000004090085a7 */ /* 0x000e64000800007f */
[----:B-1----:R-:W-:Y:S05]  /*7a10*/  @!P0 BRA `(.L_x_137) ;  /* 0xfffffffc00f08947 */ /* 0x002fea000383ffff */
[----:B------:R-:W-:Y:S05]  /*7a20*/  BRA `(.L_x_180) ;  /* 0xfffffff000047947 */ /* 0x000fea000383ffff */
.L_x_138:
[----:B0-----:R0:W1:Y:S02]  /*7a30*/  SYNCS.PHASECHK.TRANS64.TRYWAIT P0, [R6+URZ], R5 ;  /* 0x00000005060075a7 */ /* 0x001064000800017f */
[----:B-1----:R-:W-:Y:S05]  /*7a40*/  @!P0 NANOSLEEP.SYNCS 0x989680 ;  /* 0x009896800000895d */ /* 0x002fea0003900000 */
[----:B------:R-:W1:Y:S02]  /*7a50*/  @!P0 SYNCS.PHASECHK.TRANS64 P0, [R6+URZ], R5 ;  /* 0x00000005060085a7 */ /* 0x000e64000800007f */
[----:B-1----:R-:W-:Y:S05]  /*7a60*/  @!P0 BRA `(.L_x_138) ;  /* 0xfffffffc00f08947 */ /* 0x002fea000383ffff */
[----:B------:R-:W-:Y:S05]  /*7a70*/  BRA `(.L_x_181) ;  /* 0xfffffff000147947 */ /* 0x000fea000383ffff */
.L_x_139:
[----:B0-----:R0:W1:Y:S02]  /*7a80*/  SYNCS.PHASECHK.TRANS64.TRYWAIT P0, [R9+URZ], R4 ;  /* 0x00000004090075a7 */ /* 0x001064000800017f */
[----:B-1----:R-:W-:Y:S05]  /*7a90*/  @!P0 NANOSLEEP.SYNCS 0x989680 ;  /* 0x009896800000895d */ /* 0x002fea0003900000 */
[----:B------:R-:W1:Y:S02]  /*7aa0*/  @!P0 SYNCS.PHASECHK.TRANS64 P0, [R9+URZ], R4 ;  /* 0x00000004090085a7 */ /* 0x000e64000800007f */
[----:B-1----:R-:W-:Y:S05]  /*7ab0*/  @!P0 BRA `(.L_x_139) ;  /* 0xfffffffc00f08947 */ /* 0x002fea000383ffff */
[----:B------:R-:W-:Y:S05]  /*7ac0*/  BRA `(.L_x_182) ;  /* 0xfffffff000247947 */ /* 0x000fea000383ffff */
.L_x_140:
[----:B0-----:R0:W1:Y:S02]  /*7ad0*/  SYNCS.PHASECHK.TRANS64.TRYWAIT P0, [R6+URZ], R5 ;  /* 0x00000005060075a7 */ /* 0x001064000800017f */
[----:B-1----:R-:W-:Y:S05]  /*7ae0*/  @!P0 NANOSLEEP.SYNCS 0x989680 ;  /* 0x009896800000895d */ /* 0x002fea0003900000 */
[----:B------:R-:W1:Y:S02]  /*7af0*/  @!P0 SYNCS.PHASECHK.TRANS64 P0, [R6+URZ], R5 ;  /* 0x00000005060085a7 */ /* 0x000e64000800007f */
[----:B-1----:R-:W-:Y:S05]  /*7b00*/  @!P0 BRA `(.L_x_140) ;  /* 0xfffffffc00f08947 */ /* 0x002fea000383ffff */
[----:B------:R-:W-:Y:S05]  /*7b10*/  BRA `(.L_x_183) ;  /* 0xfffffff000347947 */ /* 0x000fea000383ffff */
.L_x_141:
[----:B0-----:R0:W1:Y:S02]  /*7b20*/  SYNCS.PHASECHK.TRANS64.TRYWAIT P0, [R9+URZ], R4 ;  /* 0x00000004090075a7 */ /* 0x001064000800017f */
[----:B-1----:R-:W-:Y:S05]  /*7b30*/  @!P0 NANOSLEEP.SYNCS 0x989680 ;  /* 0x009896800000895d */ /* 0x002fea0003900000 */
[----:B------:R-:W1:Y:S02]  /*7b40*/  @!P0 SYNCS.PHASECHK.TRANS64 P0, [R9+URZ], R4 ;  /* 0x00000004090085a7 */ /* 0x000e64000800007f */
[----:B-1----:R-:W-:Y:S05]  /*7b50*/  @!P0 BRA `(.L_x_141) ;  /* 0xfffffffc00f08947 */ /* 0x002fea000383ffff */
[----:B------:R-:W-:Y:S05]  /*7b60*/  BRA `(.L_x_184) ;  /* 0xfffffff000447947 */ /* 0x000fea000383ffff */
.L_x_142:
[----:B0-----:R0:W1:Y:S02]  /*7b70*/  SYNCS.PHASECHK.TRANS64.TRYWAIT P0, [R6+URZ], R5 ;  /* 0x00000005060075a7 */ /* 0x001064000800017f */
[----:B-1----:R-:W-:Y:S05]  /*7b80*/  @!P0 NANOSLEEP.SYNCS 0x989680 ;  /* 0x009896800000895d */ /* 0x002fea0003900000 */
[----:B------:R-:W1:Y:S02]  /*7b90*/  @!P0 SYNCS.PHASECHK.TRANS64 P0, [R6+URZ], R5 ;  /* 0x00000005060085a7 */ /* 0x000e64000800007f */
[----:B-1----:R-:W-:Y:S05]  /*7ba0*/  @!P0 BRA `(.L_x_142) ;  /* 0xfffffffc00f08947 */ /* 0x002fea000383ffff */
[----:B------:R-:W-:Y:S05]  /*7bb0*/  BRA `(.L_x_185) ;  /* 0xfffffff000547947 */ /* 0x000fea000383ffff */
.L_x_143:
[----:B0-----:R0:W1:Y:S02]  /*7bc0*/  SYNCS.PHASECHK.TRANS64.TRYWAIT P0, [R9+URZ], R4 ;  /* 0x00000004090075a7 */ /* 0x001064000800017f */
[----:B-1----:R-:W-:Y:S05]  /*7bd0*/  @!P0 NANOSLEEP.SYNCS 0x989680 ;  /* 0x009896800000895d */ /* 0x002fea0003900000 */
[----:B------:R-:W1:Y:S02]  /*7be0*/  @!P0 SYNCS.PHASECHK.TRANS64 P0, [R9+URZ], R4 ;  /* 0x00000004090085a7 */ /* 0x000e64000800007f */
[----:B-1----:R-:W-:Y:S05]  /*7bf0*/  @!P0 BRA `(.L_x_143) ;  /* 0xfffffffc00f08947 */ /* 0x002fea000383ffff */
[----:B------:R-:W-:Y:S05]  /*7c00*/  BRA `(.L_x_186) ;  /* 0xfffffff000647947 */ /* 0x000fea000383ffff */
.L_x_144:
[----:B0-----:R0:W1:Y:S02]  /*7c10*/  SYNCS.PHASECHK.TRANS64.TRYWAIT P0, [R6+URZ], R5 ;  /* 0x00000005060075a7 */ /* 0x001064000800017f */
[----:B-1----:R-:W-:Y:S05]  /*7c20*/  @!P0 NANOSLEEP.SYNCS 0x989680 ;  /* 0x009896800000895d */ /* 0x002fea0003900000 */
[----:B------:R-:W1:Y:S02]  /*7c30*/  @!P0 SYNCS.PHASECHK.TRANS64 P0, [R6+URZ], R5 ;  /* 0x00000005060085a7 */ /* 0x000e64000800007f */
[----:B-1----:R-:W-:Y:S05]  /*7c40*/  @!P0 BRA `(.L_x_144) ;  /* 0xfffffffc00f08947 */ /* 0x002fea000383ffff */
[----:B------:R-:W-:Y:S05]  /*7c50*/  BRA `(.L_x_187) ;  /* 0xfffffff000747947 */ /* 0x000fea000383ffff */
.L_x_145:
[----:B0-----:R0:W1:Y:S02]  /*7c60*/  SYNCS.PHASECHK.TRANS64.TRYWAIT P0, [R9+URZ], R4 ;  /* 0x00000004090075a7 */ /* 0x001064000800017f */
[----:B-1----:R-:W-:Y:S05]  /*7c70*/  @!P0 NANOSLEEP.SYNCS 0x989680 ;  /* 0x009896800000895d */ /* 0x002fea0003900000 */
[----:B------:R-:W1:Y:S02]  /*7c80*/  @!P0 SYNCS.PHASECHK.TRANS64 P0, [R9+URZ], R4 ;  /* 0x00000004090085a7 */ /* 0x000e64000800007f */
[----:B-1----:R-:W-:Y:S05]  /*7c90*/  @!P0 BRA `(.L_x_145) ;  /* 0xfffffffc00f08947 */ /* 0x002fea000383ffff */
[----:B------:R-:W-:Y:S05]  /*7ca0*/  BRA `(.L_x_188) ;  /* 0xfffffff000847947 */ /* 0x000fea000383ffff */
.L_x_146:
[----:B0-----:R0:W1:Y:S02]  /*7cb0*/  SYNCS.PHASECHK.TRANS64.TRYWAIT P0, [R6+URZ], R5 ;  /* 0x00000005060075a7 */ /* 0x001064000800017f */
[----:B-1----:R-:W-:Y:S05]  /*7cc0*/  @!P0 NANOSLEEP.SYNCS 0x989680 ;  /* 0x009896800000895d */ /* 0x002fea0003900000 */
[----:B------:R-:W1:Y:S02]  /*7cd0*/  @!P0 SYNCS.PHASECHK.TRANS64 P0, [R6+URZ], R5 ;  /* 0x00000005060085a7 */ /* 0x000e64000800007f */
[----:B-1----:R-:W-:Y:S05]  /*7ce0*/  @!P0 BRA `(.L_x_146) ;  /* 0xfffffffc00f08947 */ /* 0x002fea000383ffff */
[----:B------:R-:W-:Y:S05]  /*7cf0*/  BRA `(.L_x_189) ;  /* 0xfffffff000947947 */ /* 0x000fea000383ffff */
.L_x_147:
[----:B0-----:R0:W1:Y:S02]  /*7d00*/  SYNCS.PHASECHK.TRANS64.TRYWAIT P0, [R9+URZ], R4 ;  /* 0x00000004090075a7 */ /* 0x001064000800017f */
[----:B-1----:R-:W-:Y:S05]  /*7d10*/  @!P0 NANOSLEEP.SYNCS 0x989680 ;  /* 0x009896800000895d */ /* 0x002fea0003900000 */
[----:B------:R-:W1:Y:S02]  /*7d20*/  @!P0 SYNCS.PHASECHK.TRANS64 P0, [R9+URZ], R4 ;  /* 0x00000004090085a7 */ /* 0x000e64000800007f */
[----:B-1----:R-:W-:Y:S05]  /*7d30*/  @!P0 BRA `(.L_x_147) ;  /* 0xfffffffc00f08947 */ /* 0x002fea000383ffff */
[----:B------:R-:W-:Y:S05]  /*7d40*/  BRA `(.L_x_190) ;  /* 0xfffffff000a47947 */ /* 0x000fea000383ffff */
.L_x_148:
[----:B0-----:R0:W1:Y:S02]  /*7d50*/  SYNCS.PHASECHK.TRANS64.TRYWAIT P0, [R6+URZ], R5 ;  /* 0x00000005060075a7 */ /* 0x001064000800017f */
[----:B-1----:R-:W-:Y:S05]  /*7d60*/  @!P0 NANOSLEEP.SYNCS 0x989680 ;  /* 0x009896800000895d */ /* 0x002fea0003900000 */
[----:B------:R-:W1:Y:S02]  /*7d70*/  @!P0 SYNCS.PHASECHK.TRANS64 P0, [R6+URZ], R5 ;  /* 0x00000005060085a7 */ /* 0x000e64000800007f */
[----:B-1----:R-:W-:Y:S05]  /*7d80*/  @!P0 BRA `(.L_x_148) ;  /* 0xfffffffc00f08947 */ /* 0x002fea000383ffff */
[----:B------:R-:W-:Y:S05]  /*7d90*/  BRA `(.L_x_191) ;  /* 0xfffffff000ac7947 */ /* 0x000fea000383ffff */
.L_x_192:
[----:B------:R-:W-:-:S00]  /*7da0*/  BRA `(.L_x_192) ;  /* 0xfffffffc00fc7947 */ /* 0x000fc0000383ffff */
[----:B------:R-:W-:-:S00]  /*7db0*/  NOP ;  /* 0x0000000000007918 */ /* 0x000fc00000000000 */
        /* <DEDUP_REMOVED lines=12> */
.L_x_193:


//--------------------- .nv.shared._ZN7cutlass13device_kernelINS_4gemm6kernel13GemmUniversalIN4cute5tupleIJiiiiEEENS1_10collective13CollectiveMmaINS1_40MainloopSm90TmaGmmaWarpSpecializedSparseILi34ENS5_IJNS4_1CILi1EEENSA_ILi2EEESB_EEENS1_32KernelTmaWarpSpecializedPingpongEEENS5_IJNSA_ILi64EEESG_SG_EEEaNS5_IJNS4_6LayoutINS5_IJiNS5_IJSC_iEEEiEEENS5_IJlNS5_IJSB_SC_EEElEEEEENSI_INS5_IJNS5_IJSG_iEEESO_iEEENS5_IJNS5_IJSG_NSA_ILi4096EEEEEENS5_IJSB_lEEElEEEEEEEEaNS5_IJlSB_lEEENS4_8TiledMMAINS4_8MMA_AtomIJNS4_4SM904GMMA6SPARSE27GMMA_64x64x64_S32S8S8_SS_TNILNS10_9SparseSelE0EEEEEENSI_INS5_IJSB_SB_SB_EEENS5_IJNSA_ILi0EEES17_S17_EEEEENS5_IJNS4_10UnderscoreES1A_S1A_EEEEENS4_23SM90_TMA_LOAD_MULTICASTENS4_14ComposedLayoutINS4_7SwizzleILi1ELi4ELi3EEENS4_25smem_sparse_ptr_flag_bitsILi2ELi8EEENSI_INS5_IJNS5_IJSB_NSA_ILi8EEEEEENS5_IJSC_NSA_ILi32EEEEEEEEENS5_IJNS5_IJS17_SG_EEESL_EEEEEEEvNS4_8identityENS4_13SM90_TMA_LOADENS1E_INS1F_ILi2ELi4ELi3EEENS4_18smem_ptr_flag_bitsILi8EEENSI_INS5_IJS1J_SG_EEENS5_IJSG_SB_EEEEEEEvS1S_EENS_8epilogue10collective6detail29Sm90TmaWarpSpecializedAdapterINS23_15DefaultEpilogueIiNS5_IJSB_llEEES27_NS22_6thread17LinearCombinationIiLi1EiiLNS28_9ScaleType4KindE0ELNS_15FloatRoundStyleE2EiEENS1_15EpilogueDefaultEEEEEvvEEEEvNT_6ParamsE --------------------------
	.section	.nv.shared._ZN7cutlass13device_kernelINS_4gemm6kernel13GemmUniversalIN4cute5tupleIJiiiiEEENS1_10collective13CollectiveMmaINS1_40MainloopSm90TmaGmmaWarpSpecializedSparseILi34ENS5_IJNS4_1CILi1EEENSA_ILi2EEESB_EEENS1_32KernelTmaWarpSpecializedPingpongEEENS5_IJNSA_ILi64EEESG_SG_EEEaNS5_IJNS4_6LayoutINS5_IJiNS5_IJSC_iEEEiEEENS5_IJlNS5_IJSB_SC_EEElEEEEENSI_INS5_IJNS5_IJSG_iEEESO_iEEENS5_IJNS5_IJSG_NSA_ILi4096EEEEEENS5_IJSB_lEEElEEEEEEEEaNS5_IJlSB_lEEENS4_8TiledMMAINS4_8MMA_AtomIJNS4_4SM904GMMA6SPARSE27GMMA_64x64x64_S32S8S8_SS_TNILNS10_9SparseSelE0EEEEEENSI_INS5_IJSB_SB_SB_EEENS5_IJNSA_ILi0EEES17_S17_EEEEENS5_IJNS4_10UnderscoreES1A_S1A_EEEEENS4_23SM90_TMA_LOAD_MULTICASTENS4_14ComposedLayoutINS4_7SwizzleILi1ELi4ELi3EEENS4_25smem_sparse_ptr_flag_bitsILi2ELi8EEENSI_INS5_IJNS5_IJSB_NSA_ILi8EEEEEENS5_IJSC_NSA_ILi32EEEEEEEEENS5_IJNS5_IJS17_SG_EEESL_EEEEEEEvNS4_8identityENS4_13SM90_TMA_LOADENS1E_INS1F_ILi2ELi4ELi3EEENS4_18smem_ptr_flag_bitsILi8EEENSI_INS5_IJS1J_SG_EEENS5_IJSG_SB_EEEEEEEvS1S_EENS_8epilogue10collective6detail29Sm90TmaWarpSpecializedAdapterINS23_15DefaultEpilogueIiNS5_IJSB_llEEES27_NS22_6thread17LinearCombinationIiLi1EiiLNS28_9ScaleType4KindE0ELNS_15FloatRoundStyleE2EiEENS1_15EpilogueDefaultEEEEEvvEEEEvNT_6ParamsE,"aw",@nobits
	.sectionflags	@""
	.align	16
	.zero		1024


//--------------------- .nv.shared.reserved.0     --------------------------
	.section	.nv.shared.reserved.0,"aw",@nobits
	.weak		__nv_reservedSMEM_offset_0_alias
	.size		__nv_reservedSMEM_offset_0_alias, 0, 0
	.other		__nv_reservedSMEM_offset_0_alias,@"STO_CUDA_RESERVED_SHARED STV_DEFAULT"
__nv_reservedSMEM_offset_0_alias:
	.zero		0


//--------------------- .nv.global                --------------------------
	.section	.nv.global,"aw",@nobits
.nv.global:
	.type		_ZN39_INTERNAL_4f27f983_4_k_cu_601f30d6_33944cute1_E,@object
	.size		_ZN39_INTERNAL_4f27f983_4_k_cu_601f30d6_33944cute1_E,(_ZN39_INTERNAL_4f27f983_4_k_cu_601f30d6_33944cuda3std3__45__cpo6cbeginE - _ZN39_INTERNAL_4f27f983_4_k_cu_601f30d6_33944cute1_E)
_ZN39_INTERNAL_4f27f983_4_k_cu_601f30d6_33944cute1_E:
	.zero		1
	.type		_ZN39_INTERNAL_4f27f983_4_k_cu_601f30d6_33944cuda3std3__45__cpo6cbeginE,@object
	.size		_ZN39_INTERNAL_4f27f983_4_k_cu_601f30d6_33944cuda3std3__45__cpo6cbeginE,(_ZN39_INTERNAL_4f27f983_4_k_cu_601f30d6_33944cuda3std3__48in_placeE - _ZN39_INTERNAL_4f27f983_4_k_cu_601f30d6_33944cuda3std3__45__cpo6cbeginE)
_ZN39_INTERNAL_4f27f983_4_k_cu_601f30d6_33944cuda3std3__45__cpo6cbeginE:
	.zero		1
	.type		_ZN39_INTERNAL_4f27f983_4_k_cu_601f30d6_33944cuda3std3__48in_placeE,@object
	.size		_ZN39_INTERNAL_4f27f983_4_k_cu_601f30d6_33944cuda3std3__48in_placeE,(_ZN39_INTERNAL_4f27f983_4_k_cu_601f30d6_33944cuda3std6ranges3__45__cpo9iter_moveE - _ZN39_INTERNAL_4f27f983_4_k_cu_601f30d6_33944cuda3std3__48in_placeE)
_ZN39_INTERNAL_4f27f983_4_k_cu_601f30d6_33944cuda3std3__48in_placeE:
	.zero		1
	.type		_ZN39_INTERNAL_4f27f983_4_k_cu_601f30d6_33944cuda3std6ranges3__45__cpo9iter_moveE,@object
	.size		_ZN39_INTERNAL_4f27f983_4_k_cu_601f30d6_33944cuda3std6ranges3__45__cpo9iter_moveE,(_ZN39_INTERNAL_4f27f983_4_k_cu_601f30d6_33944cuda3std3__45__cpo5beginE - _ZN39_INTERNAL_4f27f983_4_k_cu_601f30d6_33944cuda3std6ranges3__45__cpo9iter_moveE)
_ZN39_INTERNAL_4f27f983_4_k_cu_601f30d6_33944cuda3std6ranges3__45__cpo9iter_moveE:
	.zero		1
	.type		_ZN39_INTERNAL_4f27f983_4_k_cu_601f30d6_33944cuda3std3__45__cpo5beginE,@object
	.size		_ZN39_INTERNAL_4f27f983_4_k_cu_601f30d6_33944cuda3std3__45__cpo5beginE,(_ZN39_INTERNAL_4f27f983_4_k_cu_601f30d6_33944cuda3std3__441_GLOBAL__N__4f27f983_4_k_cu_601f30d6_33946ignoreE - _ZN39_INTERNAL_4f27f983_4_k_cu_601f30d6_33944cuda3std3__45__cpo5beginE)
_ZN39_INTERNAL_4f27f983_4_k_cu_601f30d6_33944cuda3std3__45__cpo5beginE:
	.zero		1
	.type		_ZN39_INTERNAL_4f27f983_4_k_cu_601f30d6_33944cuda3std3__441_GLOBAL__N__4f27f983_4_k_cu_601f30d6_33946ignoreE,@object
	.size		_ZN39_INTERNAL_4f27f983_4_k_cu_601f30d6_33944cuda3std3__441_GLOBAL__N__4f27f983_4_k_cu_601f30d6_33946ignoreE,(_ZN39_INTERNAL_4f27f983_4_k_cu_601f30d6_33944cute7productE - _ZN39_INTERNAL_4f27f983_4_k_cu_601f30d6_33944cuda3std3__441_GLOBAL__N__4f27f983_4_k_cu_601f30d6_33946ignoreE)
_ZN39_INTERNAL_4f27f983_4_k_cu_601f30d6_33944cuda3std3__441_GLOBAL__N__4f27f983_4_k_cu_601f30d6_33946ignoreE:
	.zero		1
	.type		_ZN39_INTERNAL_4f27f983_4_k_cu_601f30d6_33944cute7productE,@object
	.size		_ZN39_INTERNAL_4f27f983_4_k_cu_601f30d6_33944cute7productE,(_ZN39_INTERNAL_4f27f983_4_k_cu_601f30d6_33944cuda3std3__45__cpo3endE - _ZN39_INTERNAL_4f27f983_4_k_cu_601f30d6_33944cute7productE)
_ZN39_INTERNAL_4f27f983_4_k_cu_601f30d6_33944cute7productE:
	.zero		1
	.type		_ZN39_INTERNAL_4f27f983_4_k_cu_601f30d6_33944cuda3std3__45__cpo3endE,@object
	.size		_ZN39_INTERNAL_4f27f983_4_k_cu_601f30d6_33944cuda3std3__45__cpo3endE,(_ZN39_INTERNAL_4f27f983_4_k_cu_601f30d6_33944cuda3std3__419piecewise_constructE - _ZN39_INTERNAL_4f27f983_4_k_cu_601f30d6_33944cuda3std3__45__cpo3endE)
_ZN39_INTERNAL_4f27f983_4_k_cu_601f30d6_33944cuda3std3__45__cpo3endE:
	.zero		1
	.type		_ZN39_INTERNAL_4f27f983_4_k_cu_601f30d6_33944cuda3std3__419piecewise_constructE,@object
	.size		_ZN39_INTERNAL_4f27f983_4_k_cu_601f30d6_33944cuda3std3__419piecewise_constructE,(_ZN39_INTERNAL_4f27f983_4_k_cu_601f30d6_33944cuda3std3__45__cpo4cendE - _ZN39_INTERNAL_4f27f983_4_k_cu_601f30d6_33944cuda3std3__419piecewise_constructE)
_ZN39_INTERNAL_4f27f983_4_k_cu_601f30d6_33944cuda3std3__419piecewise_constructE:
	.zero		1
	.type		_ZN39_INTERNAL_4f27f983_4_k_cu_601f30d6_33944cuda3std3__45__cpo4cendE,@object
	.size		_ZN39_INTERNAL_4f27f983_4_k_cu_601f30d6_33944cuda3std3__45__cpo4cendE,(_ZN39_INTERNAL_4f27f983_4_k_cu_601f30d6_33944cuda3std6ranges3__45__cpo4swapE - _ZN39_INTERNAL_4f27f983_4_k_cu_601f30d6_33944cuda3std3__45__cpo4cendE)
_ZN39_INTERNAL_4f27f983_4_k_cu_601f30d6_33944cuda3std3__45__cpo4cendE:
	.zero		1
	.type		_ZN39_INTERNAL_4f27f983_4_k_cu_601f30d6_33944cuda3std6ranges3__45__cpo4swapE,@object
	.size		_ZN39_INTERNAL_4f27f983_4_k_cu_601f30d6_33944cuda3std6ranges3__45__cpo4swapE,(.L_7 - _ZN39_INTERNAL_4f27f983_4_k_cu_601f30d6_33944cuda3std6ranges3__45__cpo4swapE)
_ZN39_INTERNAL_4f27f983_4_k_cu_601f30d6_33944cuda3std6ranges3__45__cpo4swapE:
	.zero		1
.L_7:


//--------------------- .nv.constant0._ZN7cutlass13device_kernelINS_4gemm6kernel13GemmUniversalIN4cute5tupleIJiiiiEEENS1_10collective13CollectiveMmaINS1_40MainloopSm90TmaGmmaWarpSpecializedSparseILi34ENS5_IJNS4_1CILi1EEENSA_ILi2EEESB_EEENS1_32KernelTmaWarpSpecializedPingpongEEENS5_IJNSA_ILi64EEESG_SG_EEEaNS5_IJNS4_6LayoutINS5_IJiNS5_IJSC_iEEEiEEENS5_IJlNS5_IJSB_SC_EEElEEEEENSI_INS5_IJNS5_IJSG_iEEESO_iEEENS5_IJNS5_IJSG_NSA_ILi4096EEEEEENS5_IJSB_lEEElEEEEEEEEaNS5_IJlSB_lEEENS4_8TiledMMAINS4_8MMA_AtomIJNS4_4SM904GMMA6SPARSE27GMMA_64x64x64_S32S8S8_SS_TNILNS10_9SparseSelE0EEEEEENSI_INS5_IJSB_SB_SB_EEENS5_IJNSA_ILi0EEES17_S17_EEEEENS5_IJNS4_10UnderscoreES1A_S1A_EEEEENS4_23SM90_TMA_LOAD_MULTICASTENS4_14ComposedLayoutINS4_7SwizzleILi1ELi4ELi3EEENS4_25smem_sparse_ptr_flag_bitsILi2ELi8EEENSI_INS5_IJNS5_IJSB_NSA_ILi8EEEEEENS5_IJSC_NSA_ILi32EEEEEEEEENS5_IJNS5_IJS17_SG_EEESL_EEEEEEEvNS4_8identityENS4_13SM90_TMA_LOADENS1E_INS1F_ILi2ELi4ELi3EEENS4_18smem_ptr_flag_bitsILi8EEENSI_INS5_IJS1J_SG_EEENS5_IJSG_SB_EEEEEEEvS1S_EENS_8epilogue10collective6detail29Sm90TmaWarpSpecializedAdapterINS23_15DefaultEpilogueIiNS5_IJSB_llEEES27_NS22_6thread17LinearCombinationIiLi1EiiLNS28_9ScaleType4KindE0ELNS_15FloatRoundStyleE2EiEENS1_15EpilogueDefaultEEEEEvvEEEEvNT_6ParamsE --------------------------
	.section	.nv.constant0._ZN7cutlass13device_kernelINS_4gemm6kernel13GemmUniversalIN4cute5tupleIJiiiiEEENS1_10collective13CollectiveMmaINS1_40MainloopSm90TmaGmmaWarpSpecializedSparseILi34ENS5_IJNS4_1CILi1EEENSA_ILi2EEESB_EEENS1_32KernelTmaWarpSpecializedPingpongEEENS5_IJNSA_ILi64EEESG_SG_EEEaNS5_IJNS4_6LayoutINS5_IJiNS5_IJSC_iEEEiEEENS5_IJlNS5_IJSB_SC_EEElEEEEENSI_INS5_IJNS5_IJSG_iEEESO_iEEENS5_IJNS5_IJSG_NSA_ILi4096EEEEEENS5_IJSB_lEEElEEEEEEEEaNS5_IJlSB_lEEENS4_8TiledMMAINS4_8MMA_AtomIJNS4_4SM904GMMA6SPARSE27GMMA_64x64x64_S32S8S8_SS_TNILNS10_9SparseSelE0EEEEEENSI_INS5_IJSB_SB_SB_EEENS5_IJNSA_ILi0EEES17_S17_EEEEENS5_IJNS4_10UnderscoreES1A_S1A_EEEEENS4_23SM90_TMA_LOAD_MULTICASTENS4_14ComposedLayoutINS4_7SwizzleILi1ELi4ELi3EEENS4_25smem_sparse_ptr_flag_bitsILi2ELi8EEENSI_INS5_IJNS5_IJSB_NSA_ILi8EEEEEENS5_IJSC_NSA_ILi32EEEEEEEEENS5_IJNS5_IJS17_SG_EEESL_EEEEEEEvNS4_8identityENS4_13SM90_TMA_LOADENS1E_INS1F_ILi2ELi4ELi3EEENS4_18smem_ptr_flag_bitsILi8EEENSI_INS5_IJS1J_SG_EEENS5_IJSG_SB_EEEEEEEvS1S_EENS_8epilogue10collective6detail29Sm90TmaWarpSpecializedAdapterINS23_15DefaultEpilogueIiNS5_IJSB_llEEES27_NS22_6thread17LinearCombinationIiLi1EiiLNS28_9ScaleType4KindE0ELNS_15FloatRoundStyleE2EiEENS1_15EpilogueDefaultEEEEEvvEEEEvNT_6ParamsE,"a",@progbits
	.sectionflags	@""
	.align	4
.nv.constant0._ZN7cutlass13device_kernelINS_4gemm6kernel13GemmUniversalIN4cute5tupleIJiiiiEEENS1_10collective13CollectiveMmaINS1_40MainloopSm90TmaGmmaWarpSpecializedSparseILi34ENS5_IJNS4_1CILi1EEENSA_ILi2EEESB_EEENS1_32KernelTmaWarpSpecializedPingpongEEENS5_IJNSA_ILi64EEESG_SG_EEEaNS5_IJNS4_6LayoutINS5_IJiNS5_IJSC_iEEEiEEENS5_IJlNS5_IJSB_SC_EEElEEEEENSI_INS5_IJNS5_IJSG_iEEESO_iEEENS5_IJNS5_IJSG_NSA_ILi4096EEEEEENS5_IJSB_lEEElEEEEEEEEaNS5_IJlSB_lEEENS4_8TiledMMAINS4_8MMA_AtomIJNS4_4SM904GMMA6SPARSE27GMMA_64x64x64_S32S8S8_SS_TNILNS10_9SparseSelE0EEEEEENSI_INS5_IJSB_SB_SB_EEENS5_IJNSA_ILi0EEES17_S17_EEEEENS5_IJNS4_10UnderscoreES1A_S1A_EEEEENS4_23SM90_TMA_LOAD_MULTICASTENS4_14ComposedLayoutINS4_7SwizzleILi1ELi4ELi3EEENS4_25smem_sparse_ptr_flag_bitsILi2ELi8EEENSI_INS5_IJNS5_IJSB_NSA_ILi8EEEEEENS5_IJSC_NSA_ILi32EEEEEEEEENS5_IJNS5_IJS17_SG_EEESL_EEEEEEEvNS4_8identityENS4_13SM90_TMA_LOADENS1E_INS1F_ILi2ELi4ELi3EEENS4_18smem_ptr_flag_bitsILi8EEENSI_INS5_IJS1J_SG_EEENS5_IJSG_SB_EEEEEEEvS1S_EENS_8epilogue10collective6detail29Sm90TmaWarpSpecializedAdapterINS23_15DefaultEpilogueIiNS5_IJSB_llEEES27_NS22_6thread17LinearCombinationIiLi1EiiLNS28_9ScaleType4KindE0ELNS_15FloatRoundStyleE2EiEENS1_15EpilogueDefaultEEEEEvvEEEEvNT_6ParamsE:
	.zero		1920


//--------------------- SYMBOLS --------------------------

	.type		.nv.reservedSmem.offset0,@object
	.size		.nv.reservedSmem.offset0,0x4
